//
// Generated by NVIDIA NVVM Compiler
//
// Compiler Build ID: CL-36424714
// Cuda compilation tools, release 13.0, V13.0.88
// Based on NVVM 20.0.0
//

.version 9.0
.target sm_100
.address_size 64

	// .globl	_Z9reduce_v0PfS_
// _ZZ9reduce_v0PfS_E5sdata has been demoted
// _ZZ9reduce_v1PfS_E5sdata has been demoted
// _ZZ9reduce_v2PfS_E5sdata has been demoted
// _ZZ9reduce_v3PfS_E5sdata has been demoted
// _ZZ9reduce_v4PfS_E5sdata has been demoted
// _ZZ9reduce_v5ILj256EEvPfS0_E5sdata has been demoted
// _ZZ9reduce_v6ILj256ELi128EEvPfS0_E5sdata has been demoted
// _ZZ9reduce_v7ILj256ELi128EEvPfS0_jE13warpLevelSums has been demoted

.visible .entry _Z9reduce_v0PfS_(
	.param .u64 .ptr .align 1 _Z9reduce_v0PfS__param_0,
	.param .u64 .ptr .align 1 _Z9reduce_v0PfS__param_1
)
{
	.reg .pred 	%p<5>;
	.reg .b32 	%r<16>;
	.reg .b32 	%f<6>;
	.reg .b64 	%rd<9>;
	// demoted variable
	.shared .align 4 .b8 _ZZ9reduce_v0PfS_E5sdata[1024];
	ld.param.u64 	%rd2, [_Z9reduce_v0PfS__param_0];
	ld.param.u64 	%rd1, [_Z9reduce_v0PfS__param_1];
	cvta.to.global.u64 	%rd3, %rd2;
	mov.u32 	%r1, %tid.x;
	mov.u32 	%r2, %ctaid.x;
	mov.u32 	%r3, %ntid.x;
	mad.lo.s32 	%r7, %r2, %r3, %r1;
	mul.wide.u32 	%rd4, %r7, 4;
	add.s64 	%rd5, %rd3, %rd4;
	ld.global.f32 	%f1, [%rd5];
	shl.b32 	%r8, %r1, 2;
	mov.u32 	%r9, _ZZ9reduce_v0PfS_E5sdata;
	add.s32 	%r4, %r9, %r8;
	st.shared.f32 	[%r4], %f1;
	bar.sync 	0;
	setp.lt.u32 	%p1, %r3, 2;
	@%p1 bra 	$L__BB0_5;
	mov.b32 	%r15, 1;
$L__BB0_2:
	shl.b32 	%r6, %r15, 1;
	add.s32 	%r11, %r6, -1;
	and.b32  	%r12, %r11, %r1;
	setp.ne.s32 	%p2, %r12, 0;
	@%p2 bra 	$L__BB0_4;
	shl.b32 	%r13, %r15, 2;
	add.s32 	%r14, %r4, %r13;
	ld.shared.f32 	%f2, [%r14];
	ld.shared.f32 	%f3, [%r4];
	add.f32 	%f4, %f2, %f3;
	st.shared.f32 	[%r4], %f4;
$L__BB0_4:
	bar.sync 	0;
	setp.lt.u32 	%p3, %r6, %r3;
	mov.u32 	%r15, %r6;
	@%p3 bra 	$L__BB0_2;
$L__BB0_5:
	setp.ne.s32 	%p4, %r1, 0;
	@%p4 bra 	$L__BB0_7;
	ld.shared.f32 	%f5, [_ZZ9reduce_v0PfS_E5sdata];
	cvta.to.global.u64 	%rd6, %rd1;
	mul.wide.u32 	%rd7, %r2, 4;
	add.s64 	%rd8, %rd6, %rd7;
	st.global.f32 	[%rd8], %f5;
$L__BB0_7:
	ret;

}
	// .globl	_Z9reduce_v1PfS_
.visible .entry _Z9reduce_v1PfS_(
	.param .u64 .ptr .align 1 _Z9reduce_v1PfS__param_0,
	.param .u64 .ptr .align 1 _Z9reduce_v1PfS__param_1
)
{
	.reg .pred 	%p<5>;
	.reg .b32 	%r<19>;
	.reg .b32 	%f<6>;
	.reg .b64 	%rd<9>;
	// demoted variable
	.shared .align 4 .b8 _ZZ9reduce_v1PfS_E5sdata[1024];
	ld.param.u64 	%rd2, [_Z9reduce_v1PfS__param_0];
	ld.param.u64 	%rd1, [_Z9reduce_v1PfS__param_1];
	cvta.to.global.u64 	%rd3, %rd2;
	mov.u32 	%r1, %tid.x;
	mov.u32 	%r2, %ctaid.x;
	mov.u32 	%r3, %ntid.x;
	mad.lo.s32 	%r7, %r2, %r3, %r1;
	mul.wide.u32 	%rd4, %r7, 4;
	add.s64 	%rd5, %rd3, %rd4;
	ld.global.f32 	%f1, [%rd5];
	shl.b32 	%r8, %r1, 2;
	mov.u32 	%r9, _ZZ9reduce_v1PfS_E5sdata;
	add.s32 	%r10, %r9, %r8;
	st.shared.f32 	[%r10], %f1;
	bar.sync 	0;
	setp.lt.u32 	%p1, %r3, 2;
	@%p1 bra 	$L__BB1_5;
	mov.b32 	%r18, 1;
$L__BB1_2:
	shl.b32 	%r5, %r18, 1;
	mul.lo.s32 	%r6, %r5, %r1;
	setp.ge.u32 	%p2, %r6, %r3;
	@%p2 bra 	$L__BB1_4;
	add.s32 	%r12, %r6, %r18;
	shl.b32 	%r13, %r12, 2;
	add.s32 	%r15, %r9, %r13;
	ld.shared.f32 	%f2, [%r15];
	shl.b32 	%r16, %r6, 2;
	add.s32 	%r17, %r9, %r16;
	ld.shared.f32 	%f3, [%r17];
	add.f32 	%f4, %f2, %f3;
	st.shared.f32 	[%r17], %f4;
$L__BB1_4:
	bar.sync 	0;
	setp.lt.u32 	%p3, %r5, %r3;
	mov.u32 	%r18, %r5;
	@%p3 bra 	$L__BB1_2;
$L__BB1_5:
	setp.ne.s32 	%p4, %r1, 0;
	@%p4 bra 	$L__BB1_7;
	ld.shared.f32 	%f5, [_ZZ9reduce_v1PfS_E5sdata];
	cvta.to.global.u64 	%rd6, %rd1;
	mul.wide.u32 	%rd7, %r2, 4;
	add.s64 	%rd8, %rd6, %rd7;
	st.global.f32 	[%rd8], %f5;
$L__BB1_7:
	ret;

}
	// .globl	_Z9reduce_v2PfS_
.visible .entry _Z9reduce_v2PfS_(
	.param .u64 .ptr .align 1 _Z9reduce_v2PfS__param_0,
	.param .u64 .ptr .align 1 _Z9reduce_v2PfS__param_1
)
{
	.reg .pred 	%p<5>;
	.reg .b32 	%r<13>;
	.reg .b32 	%f<6>;
	.reg .b64 	%rd<9>;
	// demoted variable
	.shared .align 4 .b8 _ZZ9reduce_v2PfS_E5sdata[1024];
	ld.param.u64 	%rd2, [_Z9reduce_v2PfS__param_0];
	ld.param.u64 	%rd1, [_Z9reduce_v2PfS__param_1];
	cvta.to.global.u64 	%rd3, %rd2;
	mov.u32 	%r1, %tid.x;
	mov.u32 	%r2, %ctaid.x;
	mov.u32 	%r12, %ntid.x;
	mad.lo.s32 	%r7, %r2, %r12, %r1;
	mul.wide.u32 	%rd4, %r7, 4;
	add.s64 	%rd5, %rd3, %rd4;
	ld.global.f32 	%f1, [%rd5];
	shl.b32 	%r8, %r1, 2;
	mov.u32 	%r9, _ZZ9reduce_v2PfS_E5sdata;
	add.s32 	%r4, %r9, %r8;
	st.shared.f32 	[%r4], %f1;
	bar.sync 	0;
	setp.lt.u32 	%p1, %r12, 2;
	@%p1 bra 	$L__BB2_4;
$L__BB2_1:
	shr.u32 	%r6, %r12, 1;
	setp.ge.u32 	%p2, %r1, %r6;
	@%p2 bra 	$L__BB2_3;
	shl.b32 	%r10, %r6, 2;
	add.s32 	%r11, %r4, %r10;
	ld.shared.f32 	%f2, [%r11];
	ld.shared.f32 	%f3, [%r4];
	add.f32 	%f4, %f2, %f3;
	st.shared.f32 	[%r4], %f4;
$L__BB2_3:
	bar.sync 	0;
	setp.gt.u32 	%p3, %r12, 3;
	mov.u32 	%r12, %r6;
	@%p3 bra 	$L__BB2_1;
$L__BB2_4:
	setp.ne.s32 	%p4, %r1, 0;
	@%p4 bra 	$L__BB2_6;
	ld.shared.f32 	%f5, [_ZZ9reduce_v2PfS_E5sdata];
	cvta.to.global.u64 	%rd6, %rd1;
	mul.wide.u32 	%rd7, %r2, 4;
	add.s64 	%rd8, %rd6, %rd7;
	st.global.f32 	[%rd8], %f5;
$L__BB2_6:
	ret;

}
	// .globl	_Z9reduce_v3PfS_
.visible .entry _Z9reduce_v3PfS_(
	.param .u64 .ptr .align 1 _Z9reduce_v3PfS__param_0,
	.param .u64 .ptr .align 1 _Z9reduce_v3PfS__param_1
)
{
	.reg .pred 	%p<5>;
	.reg .b32 	%r<16>;
	.reg .b32 	%f<8>;
	.reg .b64 	%rd<11>;
	// demoted variable
	.shared .align 4 .b8 _ZZ9reduce_v3PfS_E5sdata[1024];
	ld.param.u64 	%rd2, [_Z9reduce_v3PfS__param_0];
	ld.param.u64 	%rd1, [_Z9reduce_v3PfS__param_1];
	cvta.to.global.u64 	%rd3, %rd2;
	mov.u32 	%r1, %tid.x;
	mov.u32 	%r2, %ctaid.x;
	mov.u32 	%r15, %ntid.x;
	mul.lo.s32 	%r7, %r15, %r2;
	shl.b32 	%r8, %r7, 1;
	add.s32 	%r9, %r8, %r1;
	mul.wide.u32 	%rd4, %r9, 4;
	add.s64 	%rd5, %rd3, %rd4;
	ld.global.f32 	%f1, [%rd5];
	add.s32 	%r10, %r9, %r15;
	mul.wide.u32 	%rd6, %r10, 4;
	add.s64 	%rd7, %rd3, %rd6;
	ld.global.f32 	%f2, [%rd7];
	add.f32 	%f3, %f1, %f2;
	shl.b32 	%r11, %r1, 2;
	mov.u32 	%r12, _ZZ9reduce_v3PfS_E5sdata;
	add.s32 	%r4, %r12, %r11;
	st.shared.f32 	[%r4], %f3;
	bar.sync 	0;
	setp.lt.u32 	%p1, %r15, 2;
	@%p1 bra 	$L__BB3_4;
$L__BB3_1:
	shr.u32 	%r6, %r15, 1;
	setp.ge.u32 	%p2, %r1, %r6;
	@%p2 bra 	$L__BB3_3;
	shl.b32 	%r13, %r6, 2;
	add.s32 	%r14, %r4, %r13;
	ld.shared.f32 	%f4, [%r14];
	ld.shared.f32 	%f5, [%r4];
	add.f32 	%f6, %f4, %f5;
	st.shared.f32 	[%r4], %f6;
$L__BB3_3:
	bar.sync 	0;
	setp.gt.u32 	%p3, %r15, 3;
	mov.u32 	%r15, %r6;
	@%p3 bra 	$L__BB3_1;
$L__BB3_4:
	setp.ne.s32 	%p4, %r1, 0;
	@%p4 bra 	$L__BB3_6;
	ld.shared.f32 	%f7, [_ZZ9reduce_v3PfS_E5sdata];
	cvta.to.global.u64 	%rd8, %rd1;
	mul.wide.u32 	%rd9, %r2, 4;
	add.s64 	%rd10, %rd8, %rd9;
	st.global.f32 	[%rd10], %f7;
$L__BB3_6:
	ret;

}
	// .globl	_Z9reduce_v4PfS_
.visible .entry _Z9reduce_v4PfS_(
	.param .u64 .ptr .align 1 _Z9reduce_v4PfS__param_0,
	.param .u64 .ptr .align 1 _Z9reduce_v4PfS__param_1
)
{
	.reg .pred 	%p<6>;
	.reg .b32 	%r<16>;
	.reg .b32 	%f<26>;
	.reg .b64 	%rd<11>;
	// demoted variable
	.shared .align 4 .b8 _ZZ9reduce_v4PfS_E5sdata[1024];
	ld.param.u64 	%rd2, [_Z9reduce_v4PfS__param_0];
	ld.param.u64 	%rd1, [_Z9reduce_v4PfS__param_1];
	cvta.to.global.u64 	%rd3, %rd2;
	mov.u32 	%r1, %tid.x;
	mov.u32 	%r2, %ctaid.x;
	mov.u32 	%r15, %ntid.x;
	mul.lo.s32 	%r7, %r15, %r2;
	shl.b32 	%r8, %r7, 1;
	add.s32 	%r9, %r8, %r1;
	mul.wide.u32 	%rd4, %r9, 4;
	add.s64 	%rd5, %rd3, %rd4;
	ld.global.f32 	%f1, [%rd5];
	add.s32 	%r10, %r9, %r15;
	mul.wide.u32 	%rd6, %r10, 4;
	add.s64 	%rd7, %rd3, %rd6;
	ld.global.f32 	%f2, [%rd7];
	add.f32 	%f3, %f1, %f2;
	shl.b32 	%r11, %r1, 2;
	mov.u32 	%r12, _ZZ9reduce_v4PfS_E5sdata;
	add.s32 	%r4, %r12, %r11;
	st.shared.f32 	[%r4], %f3;
	bar.sync 	0;
	setp.lt.u32 	%p1, %r15, 66;
	@%p1 bra 	$L__BB4_4;
$L__BB4_1:
	shr.u32 	%r6, %r15, 1;
	setp.ge.u32 	%p2, %r1, %r6;
	@%p2 bra 	$L__BB4_3;
	shl.b32 	%r13, %r6, 2;
	add.s32 	%r14, %r4, %r13;
	ld.shared.f32 	%f4, [%r14];
	ld.shared.f32 	%f5, [%r4];
	add.f32 	%f6, %f4, %f5;
	st.shared.f32 	[%r4], %f6;
$L__BB4_3:
	bar.sync 	0;
	setp.gt.u32 	%p3, %r15, 131;
	mov.u32 	%r15, %r6;
	@%p3 bra 	$L__BB4_1;
$L__BB4_4:
	setp.gt.u32 	%p4, %r1, 31;
	@%p4 bra 	$L__BB4_7;
	ld.volatile.shared.f32 	%f7, [%r4+128];
	ld.volatile.shared.f32 	%f8, [%r4];
	add.f32 	%f9, %f7, %f8;
	st.volatile.shared.f32 	[%r4], %f9;
	ld.volatile.shared.f32 	%f10, [%r4+64];
	ld.volatile.shared.f32 	%f11, [%r4];
	add.f32 	%f12, %f10, %f11;
	st.volatile.shared.f32 	[%r4], %f12;
	ld.volatile.shared.f32 	%f13, [%r4+32];
	ld.volatile.shared.f32 	%f14, [%r4];
	add.f32 	%f15, %f13, %f14;
	st.volatile.shared.f32 	[%r4], %f15;
	ld.volatile.shared.f32 	%f16, [%r4+16];
	ld.volatile.shared.f32 	%f17, [%r4];
	add.f32 	%f18, %f16, %f17;
	st.volatile.shared.f32 	[%r4], %f18;
	ld.volatile.shared.f32 	%f19, [%r4+8];
	ld.volatile.shared.f32 	%f20, [%r4];
	add.f32 	%f21, %f19, %f20;
	st.volatile.shared.f32 	[%r4], %f21;
	ld.volatile.shared.f32 	%f22, [%r4+4];
	ld.volatile.shared.f32 	%f23, [%r4];
	add.f32 	%f24, %f22, %f23;
	st.volatile.shared.f32 	[%r4], %f24;
	setp.ne.s32 	%p5, %r1, 0;
	@%p5 bra 	$L__BB4_7;
	ld.shared.f32 	%f25, [_ZZ9reduce_v4PfS_E5sdata];
	cvta.to.global.u64 	%rd8, %rd1;
	mul.wide.u32 	%rd9, %r2, 4;
	add.s64 	%rd10, %rd8, %rd9;
	st.global.f32 	[%rd10], %f25;
$L__BB4_7:
	ret;

}
	// .globl	_Z9reduce_v5ILj256EEvPfS0_
.visible .entry _Z9reduce_v5ILj256EEvPfS0_(
	.param .u64 .ptr .align 1 _Z9reduce_v5ILj256EEvPfS0__param_0,
	.param .u64 .ptr .align 1 _Z9reduce_v5ILj256EEvPfS0__param_1
)
{
	.reg .pred 	%p<5>;
	.reg .b32 	%r<11>;
	.reg .b32 	%f<29>;
	.reg .b64 	%rd<11>;
	// demoted variable
	.shared .align 4 .b8 _ZZ9reduce_v5ILj256EEvPfS0_E5sdata[1024];
	ld.param.u64 	%rd2, [_Z9reduce_v5ILj256EEvPfS0__param_0];
	ld.param.u64 	%rd1, [_Z9reduce_v5ILj256EEvPfS0__param_1];
	cvta.to.global.u64 	%rd3, %rd2;
	mov.u32 	%r1, %tid.x;
	mov.u32 	%r2, %ctaid.x;
	mov.u32 	%r4, %ntid.x;
	mul.lo.s32 	%r5, %r4, %r2;
	shl.b32 	%r6, %r5, 1;
	add.s32 	%r7, %r6, %r1;
	mul.wide.u32 	%rd4, %r7, 4;
	add.s64 	%rd5, %rd3, %rd4;
	ld.global.f32 	%f1, [%rd5];
	add.s32 	%r8, %r7, %r4;
	mul.wide.u32 	%rd6, %r8, 4;
	add.s64 	%rd7, %rd3, %rd6;
	ld.global.f32 	%f2, [%rd7];
	add.f32 	%f3, %f1, %f2;
	shl.b32 	%r9, %r1, 2;
	mov.u32 	%r10, _ZZ9reduce_v5ILj256EEvPfS0_E5sdata;
	add.s32 	%r3, %r10, %r9;
	st.shared.f32 	[%r3], %f3;
	bar.sync 	0;
	setp.gt.u32 	%p1, %r1, 127;
	@%p1 bra 	$L__BB5_2;
	ld.shared.f32 	%f4, [%r3+512];
	ld.shared.f32 	%f5, [%r3];
	add.f32 	%f6, %f4, %f5;
	st.shared.f32 	[%r3], %f6;
$L__BB5_2:
	bar.sync 	0;
	setp.gt.u32 	%p2, %r1, 63;
	@%p2 bra 	$L__BB5_4;
	ld.shared.f32 	%f7, [%r3+256];
	ld.shared.f32 	%f8, [%r3];
	add.f32 	%f9, %f7, %f8;
	st.shared.f32 	[%r3], %f9;
$L__BB5_4:
	bar.sync 	0;
	setp.gt.u32 	%p3, %r1, 31;
	@%p3 bra 	$L__BB5_7;
	ld.volatile.shared.f32 	%f10, [%r3+128];
	ld.volatile.shared.f32 	%f11, [%r3];
	add.f32 	%f12, %f10, %f11;
	st.volatile.shared.f32 	[%r3], %f12;
	ld.volatile.shared.f32 	%f13, [%r3+64];
	ld.volatile.shared.f32 	%f14, [%r3];
	add.f32 	%f15, %f13, %f14;
	st.volatile.shared.f32 	[%r3], %f15;
	ld.volatile.shared.f32 	%f16, [%r3+32];
	ld.volatile.shared.f32 	%f17, [%r3];
	add.f32 	%f18, %f16, %f17;
	st.volatile.shared.f32 	[%r3], %f18;
	ld.volatile.shared.f32 	%f19, [%r3+16];
	ld.volatile.shared.f32 	%f20, [%r3];
	add.f32 	%f21, %f19, %f20;
	st.volatile.shared.f32 	[%r3], %f21;
	ld.volatile.shared.f32 	%f22, [%r3+8];
	ld.volatile.shared.f32 	%f23, [%r3];
	add.f32 	%f24, %f22, %f23;
	st.volatile.shared.f32 	[%r3], %f24;
	ld.volatile.shared.f32 	%f25, [%r3+4];
	ld.volatile.shared.f32 	%f26, [%r3];
	add.f32 	%f27, %f25, %f26;
	st.volatile.shared.f32 	[%r3], %f27;
	setp.ne.s32 	%p4, %r1, 0;
	@%p4 bra 	$L__BB5_7;
	ld.shared.f32 	%f28, [_ZZ9reduce_v5ILj256EEvPfS0_E5sdata];
	cvta.to.global.u64 	%rd8, %rd1;
	mul.wide.u32 	%rd9, %r2, 4;
	add.s64 	%rd10, %rd8, %rd9;
	st.global.f32 	[%rd10], %f28;
$L__BB5_7:
	ret;

}
	// .globl	_Z9reduce_v6ILj256ELi128EEvPfS0_
.visible .entry _Z9reduce_v6ILj256ELi128EEvPfS0_(
	.param .u64 .ptr .align 1 _Z9reduce_v6ILj256ELi128EEvPfS0__param_0,
	.param .u64 .ptr .align 1 _Z9reduce_v6ILj256ELi128EEvPfS0__param_1
)
{
	.reg .pred 	%p<5>;
	.reg .b32 	%r<137>;
	.reg .b32 	%f<282>;
	.reg .b64 	%rd<263>;
	// demoted variable
	.shared .align 4 .b8 _ZZ9reduce_v6ILj256ELi128EEvPfS0_E5sdata[1024];
	ld.param.u64 	%rd2, [_Z9reduce_v6ILj256ELi128EEvPfS0__param_0];
	ld.param.u64 	%rd1, [_Z9reduce_v6ILj256ELi128EEvPfS0__param_1];
	cvta.to.global.u64 	%rd3, %rd2;
	mov.u32 	%r1, %tid.x;
	mov.u32 	%r2, %ctaid.x;
	mov.u32 	%r4, %ntid.x;
	mul.lo.s32 	%r5, %r4, %r2;
	shl.b32 	%r6, %r5, 7;
	add.s32 	%r7, %r6, %r1;
	shl.b32 	%r8, %r1, 2;
	mov.u32 	%r9, _ZZ9reduce_v6ILj256ELi128EEvPfS0_E5sdata;
	add.s32 	%r3, %r9, %r8;
	mul.wide.u32 	%rd4, %r7, 4;
	add.s64 	%rd5, %rd3, %rd4;
	ld.global.f32 	%f1, [%rd5];
	add.f32 	%f2, %f1, 0f00000000;
	add.s32 	%r10, %r7, 256;
	mul.wide.u32 	%rd6, %r10, 4;
	add.s64 	%rd7, %rd3, %rd6;
	ld.global.f32 	%f3, [%rd7];
	add.f32 	%f4, %f3, %f2;
	add.s32 	%r11, %r7, 512;
	mul.wide.u32 	%rd8, %r11, 4;
	add.s64 	%rd9, %rd3, %rd8;
	ld.global.f32 	%f5, [%rd9];
	add.f32 	%f6, %f5, %f4;
	add.s32 	%r12, %r7, 768;
	mul.wide.u32 	%rd10, %r12, 4;
	add.s64 	%rd11, %rd3, %rd10;
	ld.global.f32 	%f7, [%rd11];
	add.f32 	%f8, %f7, %f6;
	add.s32 	%r13, %r7, 1024;
	mul.wide.u32 	%rd12, %r13, 4;
	add.s64 	%rd13, %rd3, %rd12;
	ld.global.f32 	%f9, [%rd13];
	add.f32 	%f10, %f9, %f8;
	add.s32 	%r14, %r7, 1280;
	mul.wide.u32 	%rd14, %r14, 4;
	add.s64 	%rd15, %rd3, %rd14;
	ld.global.f32 	%f11, [%rd15];
	add.f32 	%f12, %f11, %f10;
	add.s32 	%r15, %r7, 1536;
	mul.wide.u32 	%rd16, %r15, 4;
	add.s64 	%rd17, %rd3, %rd16;
	ld.global.f32 	%f13, [%rd17];
	add.f32 	%f14, %f13, %f12;
	add.s32 	%r16, %r7, 1792;
	mul.wide.u32 	%rd18, %r16, 4;
	add.s64 	%rd19, %rd3, %rd18;
	ld.global.f32 	%f15, [%rd19];
	add.f32 	%f16, %f15, %f14;
	add.s32 	%r17, %r7, 2048;
	mul.wide.u32 	%rd20, %r17, 4;
	add.s64 	%rd21, %rd3, %rd20;
	ld.global.f32 	%f17, [%rd21];
	add.f32 	%f18, %f17, %f16;
	add.s32 	%r18, %r7, 2304;
	mul.wide.u32 	%rd22, %r18, 4;
	add.s64 	%rd23, %rd3, %rd22;
	ld.global.f32 	%f19, [%rd23];
	add.f32 	%f20, %f19, %f18;
	add.s32 	%r19, %r7, 2560;
	mul.wide.u32 	%rd24, %r19, 4;
	add.s64 	%rd25, %rd3, %rd24;
	ld.global.f32 	%f21, [%rd25];
	add.f32 	%f22, %f21, %f20;
	add.s32 	%r20, %r7, 2816;
	mul.wide.u32 	%rd26, %r20, 4;
	add.s64 	%rd27, %rd3, %rd26;
	ld.global.f32 	%f23, [%rd27];
	add.f32 	%f24, %f23, %f22;
	add.s32 	%r21, %r7, 3072;
	mul.wide.u32 	%rd28, %r21, 4;
	add.s64 	%rd29, %rd3, %rd28;
	ld.global.f32 	%f25, [%rd29];
	add.f32 	%f26, %f25, %f24;
	add.s32 	%r22, %r7, 3328;
	mul.wide.u32 	%rd30, %r22, 4;
	add.s64 	%rd31, %rd3, %rd30;
	ld.global.f32 	%f27, [%rd31];
	add.f32 	%f28, %f27, %f26;
	add.s32 	%r23, %r7, 3584;
	mul.wide.u32 	%rd32, %r23, 4;
	add.s64 	%rd33, %rd3, %rd32;
	ld.global.f32 	%f29, [%rd33];
	add.f32 	%f30, %f29, %f28;
	add.s32 	%r24, %r7, 3840;
	mul.wide.u32 	%rd34, %r24, 4;
	add.s64 	%rd35, %rd3, %rd34;
	ld.global.f32 	%f31, [%rd35];
	add.f32 	%f32, %f31, %f30;
	add.s32 	%r25, %r7, 4096;
	mul.wide.u32 	%rd36, %r25, 4;
	add.s64 	%rd37, %rd3, %rd36;
	ld.global.f32 	%f33, [%rd37];
	add.f32 	%f34, %f33, %f32;
	add.s32 	%r26, %r7, 4352;
	mul.wide.u32 	%rd38, %r26, 4;
	add.s64 	%rd39, %rd3, %rd38;
	ld.global.f32 	%f35, [%rd39];
	add.f32 	%f36, %f35, %f34;
	add.s32 	%r27, %r7, 4608;
	mul.wide.u32 	%rd40, %r27, 4;
	add.s64 	%rd41, %rd3, %rd40;
	ld.global.f32 	%f37, [%rd41];
	add.f32 	%f38, %f37, %f36;
	add.s32 	%r28, %r7, 4864;
	mul.wide.u32 	%rd42, %r28, 4;
	add.s64 	%rd43, %rd3, %rd42;
	ld.global.f32 	%f39, [%rd43];
	add.f32 	%f40, %f39, %f38;
	add.s32 	%r29, %r7, 5120;
	mul.wide.u32 	%rd44, %r29, 4;
	add.s64 	%rd45, %rd3, %rd44;
	ld.global.f32 	%f41, [%rd45];
	add.f32 	%f42, %f41, %f40;
	add.s32 	%r30, %r7, 5376;
	mul.wide.u32 	%rd46, %r30, 4;
	add.s64 	%rd47, %rd3, %rd46;
	ld.global.f32 	%f43, [%rd47];
	add.f32 	%f44, %f43, %f42;
	add.s32 	%r31, %r7, 5632;
	mul.wide.u32 	%rd48, %r31, 4;
	add.s64 	%rd49, %rd3, %rd48;
	ld.global.f32 	%f45, [%rd49];
	add.f32 	%f46, %f45, %f44;
	add.s32 	%r32, %r7, 5888;
	mul.wide.u32 	%rd50, %r32, 4;
	add.s64 	%rd51, %rd3, %rd50;
	ld.global.f32 	%f47, [%rd51];
	add.f32 	%f48, %f47, %f46;
	add.s32 	%r33, %r7, 6144;
	mul.wide.u32 	%rd52, %r33, 4;
	add.s64 	%rd53, %rd3, %rd52;
	ld.global.f32 	%f49, [%rd53];
	add.f32 	%f50, %f49, %f48;
	add.s32 	%r34, %r7, 6400;
	mul.wide.u32 	%rd54, %r34, 4;
	add.s64 	%rd55, %rd3, %rd54;
	ld.global.f32 	%f51, [%rd55];
	add.f32 	%f52, %f51, %f50;
	add.s32 	%r35, %r7, 6656;
	mul.wide.u32 	%rd56, %r35, 4;
	add.s64 	%rd57, %rd3, %rd56;
	ld.global.f32 	%f53, [%rd57];
	add.f32 	%f54, %f53, %f52;
	add.s32 	%r36, %r7, 6912;
	mul.wide.u32 	%rd58, %r36, 4;
	add.s64 	%rd59, %rd3, %rd58;
	ld.global.f32 	%f55, [%rd59];
	add.f32 	%f56, %f55, %f54;
	add.s32 	%r37, %r7, 7168;
	mul.wide.u32 	%rd60, %r37, 4;
	add.s64 	%rd61, %rd3, %rd60;
	ld.global.f32 	%f57, [%rd61];
	add.f32 	%f58, %f57, %f56;
	add.s32 	%r38, %r7, 7424;
	mul.wide.u32 	%rd62, %r38, 4;
	add.s64 	%rd63, %rd3, %rd62;
	ld.global.f32 	%f59, [%rd63];
	add.f32 	%f60, %f59, %f58;
	add.s32 	%r39, %r7, 7680;
	mul.wide.u32 	%rd64, %r39, 4;
	add.s64 	%rd65, %rd3, %rd64;
	ld.global.f32 	%f61, [%rd65];
	add.f32 	%f62, %f61, %f60;
	add.s32 	%r40, %r7, 7936;
	mul.wide.u32 	%rd66, %r40, 4;
	add.s64 	%rd67, %rd3, %rd66;
	ld.global.f32 	%f63, [%rd67];
	add.f32 	%f64, %f63, %f62;
	add.s32 	%r41, %r7, 8192;
	mul.wide.u32 	%rd68, %r41, 4;
	add.s64 	%rd69, %rd3, %rd68;
	ld.global.f32 	%f65, [%rd69];
	add.f32 	%f66, %f65, %f64;
	add.s32 	%r42, %r7, 8448;
	mul.wide.u32 	%rd70, %r42, 4;
	add.s64 	%rd71, %rd3, %rd70;
	ld.global.f32 	%f67, [%rd71];
	add.f32 	%f68, %f67, %f66;
	add.s32 	%r43, %r7, 8704;
	mul.wide.u32 	%rd72, %r43, 4;
	add.s64 	%rd73, %rd3, %rd72;
	ld.global.f32 	%f69, [%rd73];
	add.f32 	%f70, %f69, %f68;
	add.s32 	%r44, %r7, 8960;
	mul.wide.u32 	%rd74, %r44, 4;
	add.s64 	%rd75, %rd3, %rd74;
	ld.global.f32 	%f71, [%rd75];
	add.f32 	%f72, %f71, %f70;
	add.s32 	%r45, %r7, 9216;
	mul.wide.u32 	%rd76, %r45, 4;
	add.s64 	%rd77, %rd3, %rd76;
	ld.global.f32 	%f73, [%rd77];
	add.f32 	%f74, %f73, %f72;
	add.s32 	%r46, %r7, 9472;
	mul.wide.u32 	%rd78, %r46, 4;
	add.s64 	%rd79, %rd3, %rd78;
	ld.global.f32 	%f75, [%rd79];
	add.f32 	%f76, %f75, %f74;
	add.s32 	%r47, %r7, 9728;
	mul.wide.u32 	%rd80, %r47, 4;
	add.s64 	%rd81, %rd3, %rd80;
	ld.global.f32 	%f77, [%rd81];
	add.f32 	%f78, %f77, %f76;
	add.s32 	%r48, %r7, 9984;
	mul.wide.u32 	%rd82, %r48, 4;
	add.s64 	%rd83, %rd3, %rd82;
	ld.global.f32 	%f79, [%rd83];
	add.f32 	%f80, %f79, %f78;
	add.s32 	%r49, %r7, 10240;
	mul.wide.u32 	%rd84, %r49, 4;
	add.s64 	%rd85, %rd3, %rd84;
	ld.global.f32 	%f81, [%rd85];
	add.f32 	%f82, %f81, %f80;
	add.s32 	%r50, %r7, 10496;
	mul.wide.u32 	%rd86, %r50, 4;
	add.s64 	%rd87, %rd3, %rd86;
	ld.global.f32 	%f83, [%rd87];
	add.f32 	%f84, %f83, %f82;
	add.s32 	%r51, %r7, 10752;
	mul.wide.u32 	%rd88, %r51, 4;
	add.s64 	%rd89, %rd3, %rd88;
	ld.global.f32 	%f85, [%rd89];
	add.f32 	%f86, %f85, %f84;
	add.s32 	%r52, %r7, 11008;
	mul.wide.u32 	%rd90, %r52, 4;
	add.s64 	%rd91, %rd3, %rd90;
	ld.global.f32 	%f87, [%rd91];
	add.f32 	%f88, %f87, %f86;
	add.s32 	%r53, %r7, 11264;
	mul.wide.u32 	%rd92, %r53, 4;
	add.s64 	%rd93, %rd3, %rd92;
	ld.global.f32 	%f89, [%rd93];
	add.f32 	%f90, %f89, %f88;
	add.s32 	%r54, %r7, 11520;
	mul.wide.u32 	%rd94, %r54, 4;
	add.s64 	%rd95, %rd3, %rd94;
	ld.global.f32 	%f91, [%rd95];
	add.f32 	%f92, %f91, %f90;
	add.s32 	%r55, %r7, 11776;
	mul.wide.u32 	%rd96, %r55, 4;
	add.s64 	%rd97, %rd3, %rd96;
	ld.global.f32 	%f93, [%rd97];
	add.f32 	%f94, %f93, %f92;
	add.s32 	%r56, %r7, 12032;
	mul.wide.u32 	%rd98, %r56, 4;
	add.s64 	%rd99, %rd3, %rd98;
	ld.global.f32 	%f95, [%rd99];
	add.f32 	%f96, %f95, %f94;
	add.s32 	%r57, %r7, 12288;
	mul.wide.u32 	%rd100, %r57, 4;
	add.s64 	%rd101, %rd3, %rd100;
	ld.global.f32 	%f97, [%rd101];
	add.f32 	%f98, %f97, %f96;
	add.s32 	%r58, %r7, 12544;
	mul.wide.u32 	%rd102, %r58, 4;
	add.s64 	%rd103, %rd3, %rd102;
	ld.global.f32 	%f99, [%rd103];
	add.f32 	%f100, %f99, %f98;
	add.s32 	%r59, %r7, 12800;
	mul.wide.u32 	%rd104, %r59, 4;
	add.s64 	%rd105, %rd3, %rd104;
	ld.global.f32 	%f101, [%rd105];
	add.f32 	%f102, %f101, %f100;
	add.s32 	%r60, %r7, 13056;
	mul.wide.u32 	%rd106, %r60, 4;
	add.s64 	%rd107, %rd3, %rd106;
	ld.global.f32 	%f103, [%rd107];
	add.f32 	%f104, %f103, %f102;
	add.s32 	%r61, %r7, 13312;
	mul.wide.u32 	%rd108, %r61, 4;
	add.s64 	%rd109, %rd3, %rd108;
	ld.global.f32 	%f105, [%rd109];
	add.f32 	%f106, %f105, %f104;
	add.s32 	%r62, %r7, 13568;
	mul.wide.u32 	%rd110, %r62, 4;
	add.s64 	%rd111, %rd3, %rd110;
	ld.global.f32 	%f107, [%rd111];
	add.f32 	%f108, %f107, %f106;
	add.s32 	%r63, %r7, 13824;
	mul.wide.u32 	%rd112, %r63, 4;
	add.s64 	%rd113, %rd3, %rd112;
	ld.global.f32 	%f109, [%rd113];
	add.f32 	%f110, %f109, %f108;
	add.s32 	%r64, %r7, 14080;
	mul.wide.u32 	%rd114, %r64, 4;
	add.s64 	%rd115, %rd3, %rd114;
	ld.global.f32 	%f111, [%rd115];
	add.f32 	%f112, %f111, %f110;
	add.s32 	%r65, %r7, 14336;
	mul.wide.u32 	%rd116, %r65, 4;
	add.s64 	%rd117, %rd3, %rd116;
	ld.global.f32 	%f113, [%rd117];
	add.f32 	%f114, %f113, %f112;
	add.s32 	%r66, %r7, 14592;
	mul.wide.u32 	%rd118, %r66, 4;
	add.s64 	%rd119, %rd3, %rd118;
	ld.global.f32 	%f115, [%rd119];
	add.f32 	%f116, %f115, %f114;
	add.s32 	%r67, %r7, 14848;
	mul.wide.u32 	%rd120, %r67, 4;
	add.s64 	%rd121, %rd3, %rd120;
	ld.global.f32 	%f117, [%rd121];
	add.f32 	%f118, %f117, %f116;
	add.s32 	%r68, %r7, 15104;
	mul.wide.u32 	%rd122, %r68, 4;
	add.s64 	%rd123, %rd3, %rd122;
	ld.global.f32 	%f119, [%rd123];
	add.f32 	%f120, %f119, %f118;
	add.s32 	%r69, %r7, 15360;
	mul.wide.u32 	%rd124, %r69, 4;
	add.s64 	%rd125, %rd3, %rd124;
	ld.global.f32 	%f121, [%rd125];
	add.f32 	%f122, %f121, %f120;
	add.s32 	%r70, %r7, 15616;
	mul.wide.u32 	%rd126, %r70, 4;
	add.s64 	%rd127, %rd3, %rd126;
	ld.global.f32 	%f123, [%rd127];
	add.f32 	%f124, %f123, %f122;
	add.s32 	%r71, %r7, 15872;
	mul.wide.u32 	%rd128, %r71, 4;
	add.s64 	%rd129, %rd3, %rd128;
	ld.global.f32 	%f125, [%rd129];
	add.f32 	%f126, %f125, %f124;
	add.s32 	%r72, %r7, 16128;
	mul.wide.u32 	%rd130, %r72, 4;
	add.s64 	%rd131, %rd3, %rd130;
	ld.global.f32 	%f127, [%rd131];
	add.f32 	%f128, %f127, %f126;
	add.s32 	%r73, %r7, 16384;
	mul.wide.u32 	%rd132, %r73, 4;
	add.s64 	%rd133, %rd3, %rd132;
	ld.global.f32 	%f129, [%rd133];
	add.f32 	%f130, %f129, %f128;
	add.s32 	%r74, %r7, 16640;
	mul.wide.u32 	%rd134, %r74, 4;
	add.s64 	%rd135, %rd3, %rd134;
	ld.global.f32 	%f131, [%rd135];
	add.f32 	%f132, %f131, %f130;
	add.s32 	%r75, %r7, 16896;
	mul.wide.u32 	%rd136, %r75, 4;
	add.s64 	%rd137, %rd3, %rd136;
	ld.global.f32 	%f133, [%rd137];
	add.f32 	%f134, %f133, %f132;
	add.s32 	%r76, %r7, 17152;
	mul.wide.u32 	%rd138, %r76, 4;
	add.s64 	%rd139, %rd3, %rd138;
	ld.global.f32 	%f135, [%rd139];
	add.f32 	%f136, %f135, %f134;
	add.s32 	%r77, %r7, 17408;
	mul.wide.u32 	%rd140, %r77, 4;
	add.s64 	%rd141, %rd3, %rd140;
	ld.global.f32 	%f137, [%rd141];
	add.f32 	%f138, %f137, %f136;
	add.s32 	%r78, %r7, 17664;
	mul.wide.u32 	%rd142, %r78, 4;
	add.s64 	%rd143, %rd3, %rd142;
	ld.global.f32 	%f139, [%rd143];
	add.f32 	%f140, %f139, %f138;
	add.s32 	%r79, %r7, 17920;
	mul.wide.u32 	%rd144, %r79, 4;
	add.s64 	%rd145, %rd3, %rd144;
	ld.global.f32 	%f141, [%rd145];
	add.f32 	%f142, %f141, %f140;
	add.s32 	%r80, %r7, 18176;
	mul.wide.u32 	%rd146, %r80, 4;
	add.s64 	%rd147, %rd3, %rd146;
	ld.global.f32 	%f143, [%rd147];
	add.f32 	%f144, %f143, %f142;
	add.s32 	%r81, %r7, 18432;
	mul.wide.u32 	%rd148, %r81, 4;
	add.s64 	%rd149, %rd3, %rd148;
	ld.global.f32 	%f145, [%rd149];
	add.f32 	%f146, %f145, %f144;
	add.s32 	%r82, %r7, 18688;
	mul.wide.u32 	%rd150, %r82, 4;
	add.s64 	%rd151, %rd3, %rd150;
	ld.global.f32 	%f147, [%rd151];
	add.f32 	%f148, %f147, %f146;
	add.s32 	%r83, %r7, 18944;
	mul.wide.u32 	%rd152, %r83, 4;
	add.s64 	%rd153, %rd3, %rd152;
	ld.global.f32 	%f149, [%rd153];
	add.f32 	%f150, %f149, %f148;
	add.s32 	%r84, %r7, 19200;
	mul.wide.u32 	%rd154, %r84, 4;
	add.s64 	%rd155, %rd3, %rd154;
	ld.global.f32 	%f151, [%rd155];
	add.f32 	%f152, %f151, %f150;
	add.s32 	%r85, %r7, 19456;
	mul.wide.u32 	%rd156, %r85, 4;
	add.s64 	%rd157, %rd3, %rd156;
	ld.global.f32 	%f153, [%rd157];
	add.f32 	%f154, %f153, %f152;
	add.s32 	%r86, %r7, 19712;
	mul.wide.u32 	%rd158, %r86, 4;
	add.s64 	%rd159, %rd3, %rd158;
	ld.global.f32 	%f155, [%rd159];
	add.f32 	%f156, %f155, %f154;
	add.s32 	%r87, %r7, 19968;
	mul.wide.u32 	%rd160, %r87, 4;
	add.s64 	%rd161, %rd3, %rd160;
	ld.global.f32 	%f157, [%rd161];
	add.f32 	%f158, %f157, %f156;
	add.s32 	%r88, %r7, 20224;
	mul.wide.u32 	%rd162, %r88, 4;
	add.s64 	%rd163, %rd3, %rd162;
	ld.global.f32 	%f159, [%rd163];
	add.f32 	%f160, %f159, %f158;
	add.s32 	%r89, %r7, 20480;
	mul.wide.u32 	%rd164, %r89, 4;
	add.s64 	%rd165, %rd3, %rd164;
	ld.global.f32 	%f161, [%rd165];
	add.f32 	%f162, %f161, %f160;
	add.s32 	%r90, %r7, 20736;
	mul.wide.u32 	%rd166, %r90, 4;
	add.s64 	%rd167, %rd3, %rd166;
	ld.global.f32 	%f163, [%rd167];
	add.f32 	%f164, %f163, %f162;
	add.s32 	%r91, %r7, 20992;
	mul.wide.u32 	%rd168, %r91, 4;
	add.s64 	%rd169, %rd3, %rd168;
	ld.global.f32 	%f165, [%rd169];
	add.f32 	%f166, %f165, %f164;
	add.s32 	%r92, %r7, 21248;
	mul.wide.u32 	%rd170, %r92, 4;
	add.s64 	%rd171, %rd3, %rd170;
	ld.global.f32 	%f167, [%rd171];
	add.f32 	%f168, %f167, %f166;
	add.s32 	%r93, %r7, 21504;
	mul.wide.u32 	%rd172, %r93, 4;
	add.s64 	%rd173, %rd3, %rd172;
	ld.global.f32 	%f169, [%rd173];
	add.f32 	%f170, %f169, %f168;
	add.s32 	%r94, %r7, 21760;
	mul.wide.u32 	%rd174, %r94, 4;
	add.s64 	%rd175, %rd3, %rd174;
	ld.global.f32 	%f171, [%rd175];
	add.f32 	%f172, %f171, %f170;
	add.s32 	%r95, %r7, 22016;
	mul.wide.u32 	%rd176, %r95, 4;
	add.s64 	%rd177, %rd3, %rd176;
	ld.global.f32 	%f173, [%rd177];
	add.f32 	%f174, %f173, %f172;
	add.s32 	%r96, %r7, 22272;
	mul.wide.u32 	%rd178, %r96, 4;
	add.s64 	%rd179, %rd3, %rd178;
	ld.global.f32 	%f175, [%rd179];
	add.f32 	%f176, %f175, %f174;
	add.s32 	%r97, %r7, 22528;
	mul.wide.u32 	%rd180, %r97, 4;
	add.s64 	%rd181, %rd3, %rd180;
	ld.global.f32 	%f177, [%rd181];
	add.f32 	%f178, %f177, %f176;
	add.s32 	%r98, %r7, 22784;
	mul.wide.u32 	%rd182, %r98, 4;
	add.s64 	%rd183, %rd3, %rd182;
	ld.global.f32 	%f179, [%rd183];
	add.f32 	%f180, %f179, %f178;
	add.s32 	%r99, %r7, 23040;
	mul.wide.u32 	%rd184, %r99, 4;
	add.s64 	%rd185, %rd3, %rd184;
	ld.global.f32 	%f181, [%rd185];
	add.f32 	%f182, %f181, %f180;
	add.s32 	%r100, %r7, 23296;
	mul.wide.u32 	%rd186, %r100, 4;
	add.s64 	%rd187, %rd3, %rd186;
	ld.global.f32 	%f183, [%rd187];
	add.f32 	%f184, %f183, %f182;
	add.s32 	%r101, %r7, 23552;
	mul.wide.u32 	%rd188, %r101, 4;
	add.s64 	%rd189, %rd3, %rd188;
	ld.global.f32 	%f185, [%rd189];
	add.f32 	%f186, %f185, %f184;
	add.s32 	%r102, %r7, 23808;
	mul.wide.u32 	%rd190, %r102, 4;
	add.s64 	%rd191, %rd3, %rd190;
	ld.global.f32 	%f187, [%rd191];
	add.f32 	%f188, %f187, %f186;
	add.s32 	%r103, %r7, 24064;
	mul.wide.u32 	%rd192, %r103, 4;
	add.s64 	%rd193, %rd3, %rd192;
	ld.global.f32 	%f189, [%rd193];
	add.f32 	%f190, %f189, %f188;
	add.s32 	%r104, %r7, 24320;
	mul.wide.u32 	%rd194, %r104, 4;
	add.s64 	%rd195, %rd3, %rd194;
	ld.global.f32 	%f191, [%rd195];
	add.f32 	%f192, %f191, %f190;
	add.s32 	%r105, %r7, 24576;
	mul.wide.u32 	%rd196, %r105, 4;
	add.s64 	%rd197, %rd3, %rd196;
	ld.global.f32 	%f193, [%rd197];
	add.f32 	%f194, %f193, %f192;
	add.s32 	%r106, %r7, 24832;
	mul.wide.u32 	%rd198, %r106, 4;
	add.s64 	%rd199, %rd3, %rd198;
	ld.global.f32 	%f195, [%rd199];
	add.f32 	%f196, %f195, %f194;
	add.s32 	%r107, %r7, 25088;
	mul.wide.u32 	%rd200, %r107, 4;
	add.s64 	%rd201, %rd3, %rd200;
	ld.global.f32 	%f197, [%rd201];
	add.f32 	%f198, %f197, %f196;
	add.s32 	%r108, %r7, 25344;
	mul.wide.u32 	%rd202, %r108, 4;
	add.s64 	%rd203, %rd3, %rd202;
	ld.global.f32 	%f199, [%rd203];
	add.f32 	%f200, %f199, %f198;
	add.s32 	%r109, %r7, 25600;
	mul.wide.u32 	%rd204, %r109, 4;
	add.s64 	%rd205, %rd3, %rd204;
	ld.global.f32 	%f201, [%rd205];
	add.f32 	%f202, %f201, %f200;
	add.s32 	%r110, %r7, 25856;
	mul.wide.u32 	%rd206, %r110, 4;
	add.s64 	%rd207, %rd3, %rd206;
	ld.global.f32 	%f203, [%rd207];
	add.f32 	%f204, %f203, %f202;
	add.s32 	%r111, %r7, 26112;
	mul.wide.u32 	%rd208, %r111, 4;
	add.s64 	%rd209, %rd3, %rd208;
	ld.global.f32 	%f205, [%rd209];
	add.f32 	%f206, %f205, %f204;
	add.s32 	%r112, %r7, 26368;
	mul.wide.u32 	%rd210, %r112, 4;
	add.s64 	%rd211, %rd3, %rd210;
	ld.global.f32 	%f207, [%rd211];
	add.f32 	%f208, %f207, %f206;
	add.s32 	%r113, %r7, 26624;
	mul.wide.u32 	%rd212, %r113, 4;
	add.s64 	%rd213, %rd3, %rd212;
	ld.global.f32 	%f209, [%rd213];
	add.f32 	%f210, %f209, %f208;
	add.s32 	%r114, %r7, 26880;
	mul.wide.u32 	%rd214, %r114, 4;
	add.s64 	%rd215, %rd3, %rd214;
	ld.global.f32 	%f211, [%rd215];
	add.f32 	%f212, %f211, %f210;
	add.s32 	%r115, %r7, 27136;
	mul.wide.u32 	%rd216, %r115, 4;
	add.s64 	%rd217, %rd3, %rd216;
	ld.global.f32 	%f213, [%rd217];
	add.f32 	%f214, %f213, %f212;
	add.s32 	%r116, %r7, 27392;
	mul.wide.u32 	%rd218, %r116, 4;
	add.s64 	%rd219, %rd3, %rd218;
	ld.global.f32 	%f215, [%rd219];
	add.f32 	%f216, %f215, %f214;
	add.s32 	%r117, %r7, 27648;
	mul.wide.u32 	%rd220, %r117, 4;
	add.s64 	%rd221, %rd3, %rd220;
	ld.global.f32 	%f217, [%rd221];
	add.f32 	%f218, %f217, %f216;
	add.s32 	%r118, %r7, 27904;
	mul.wide.u32 	%rd222, %r118, 4;
	add.s64 	%rd223, %rd3, %rd222;
	ld.global.f32 	%f219, [%rd223];
	add.f32 	%f220, %f219, %f218;
	add.s32 	%r119, %r7, 28160;
	mul.wide.u32 	%rd224, %r119, 4;
	add.s64 	%rd225, %rd3, %rd224;
	ld.global.f32 	%f221, [%rd225];
	add.f32 	%f222, %f221, %f220;
	add.s32 	%r120, %r7, 28416;
	mul.wide.u32 	%rd226, %r120, 4;
	add.s64 	%rd227, %rd3, %rd226;
	ld.global.f32 	%f223, [%rd227];
	add.f32 	%f224, %f223, %f222;
	add.s32 	%r121, %r7, 28672;
	mul.wide.u32 	%rd228, %r121, 4;
	add.s64 	%rd229, %rd3, %rd228;
	ld.global.f32 	%f225, [%rd229];
	add.f32 	%f226, %f225, %f224;
	add.s32 	%r122, %r7, 28928;
	mul.wide.u32 	%rd230, %r122, 4;
	add.s64 	%rd231, %rd3, %rd230;
	ld.global.f32 	%f227, [%rd231];
	add.f32 	%f228, %f227, %f226;
	add.s32 	%r123, %r7, 29184;
	mul.wide.u32 	%rd232, %r123, 4;
	add.s64 	%rd233, %rd3, %rd232;
	ld.global.f32 	%f229, [%rd233];
	add.f32 	%f230, %f229, %f228;
	add.s32 	%r124, %r7, 29440;
	mul.wide.u32 	%rd234, %r124, 4;
	add.s64 	%rd235, %rd3, %rd234;
	ld.global.f32 	%f231, [%rd235];
	add.f32 	%f232, %f231, %f230;
	add.s32 	%r125, %r7, 29696;
	mul.wide.u32 	%rd236, %r125, 4;
	add.s64 	%rd237, %rd3, %rd236;
	ld.global.f32 	%f233, [%rd237];
	add.f32 	%f234, %f233, %f232;
	add.s32 	%r126, %r7, 29952;
	mul.wide.u32 	%rd238, %r126, 4;
	add.s64 	%rd239, %rd3, %rd238;
	ld.global.f32 	%f235, [%rd239];
	add.f32 	%f236, %f235, %f234;
	add.s32 	%r127, %r7, 30208;
	mul.wide.u32 	%rd240, %r127, 4;
	add.s64 	%rd241, %rd3, %rd240;
	ld.global.f32 	%f237, [%rd241];
	add.f32 	%f238, %f237, %f236;
	add.s32 	%r128, %r7, 30464;
	mul.wide.u32 	%rd242, %r128, 4;
	add.s64 	%rd243, %rd3, %rd242;
	ld.global.f32 	%f239, [%rd243];
	add.f32 	%f240, %f239, %f238;
	add.s32 	%r129, %r7, 30720;
	mul.wide.u32 	%rd244, %r129, 4;
	add.s64 	%rd245, %rd3, %rd244;
	ld.global.f32 	%f241, [%rd245];
	add.f32 	%f242, %f241, %f240;
	add.s32 	%r130, %r7, 30976;
	mul.wide.u32 	%rd246, %r130, 4;
	add.s64 	%rd247, %rd3, %rd246;
	ld.global.f32 	%f243, [%rd247];
	add.f32 	%f244, %f243, %f242;
	add.s32 	%r131, %r7, 31232;
	mul.wide.u32 	%rd248, %r131, 4;
	add.s64 	%rd249, %rd3, %rd248;
	ld.global.f32 	%f245, [%rd249];
	add.f32 	%f246, %f245, %f244;
	add.s32 	%r132, %r7, 31488;
	mul.wide.u32 	%rd250, %r132, 4;
	add.s64 	%rd251, %rd3, %rd250;
	ld.global.f32 	%f247, [%rd251];
	add.f32 	%f248, %f247, %f246;
	add.s32 	%r133, %r7, 31744;
	mul.wide.u32 	%rd252, %r133, 4;
	add.s64 	%rd253, %rd3, %rd252;
	ld.global.f32 	%f249, [%rd253];
	add.f32 	%f250, %f249, %f248;
	add.s32 	%r134, %r7, 32000;
	mul.wide.u32 	%rd254, %r134, 4;
	add.s64 	%rd255, %rd3, %rd254;
	ld.global.f32 	%f251, [%rd255];
	add.f32 	%f252, %f251, %f250;
	add.s32 	%r135, %r7, 32256;
	mul.wide.u32 	%rd256, %r135, 4;
	add.s64 	%rd257, %rd3, %rd256;
	ld.global.f32 	%f253, [%rd257];
	add.f32 	%f254, %f253, %f252;
	add.s32 	%r136, %r7, 32512;
	mul.wide.u32 	%rd258, %r136, 4;
	add.s64 	%rd259, %rd3, %rd258;
	ld.global.f32 	%f255, [%rd259];
	add.f32 	%f256, %f255, %f254;
	st.shared.f32 	[%r3], %f256;
	bar.sync 	0;
	setp.gt.u32 	%p1, %r1, 127;
	@%p1 bra 	$L__BB6_2;
	ld.shared.f32 	%f257, [%r3+512];
	ld.shared.f32 	%f258, [%r3];
	add.f32 	%f259, %f257, %f258;
	st.shared.f32 	[%r3], %f259;
$L__BB6_2:
	bar.sync 	0;
	setp.gt.u32 	%p2, %r1, 63;
	@%p2 bra 	$L__BB6_4;
	ld.shared.f32 	%f260, [%r3+256];
	ld.shared.f32 	%f261, [%r3];
	add.f32 	%f262, %f260, %f261;
	st.shared.f32 	[%r3], %f262;
$L__BB6_4:
	bar.sync 	0;
	setp.gt.u32 	%p3, %r1, 31;
	@%p3 bra 	$L__BB6_7;
	ld.volatile.shared.f32 	%f263, [%r3+128];
	ld.volatile.shared.f32 	%f264, [%r3];
	add.f32 	%f265, %f263, %f264;
	st.volatile.shared.f32 	[%r3], %f265;
	ld.volatile.shared.f32 	%f266, [%r3+64];
	ld.volatile.shared.f32 	%f267, [%r3];
	add.f32 	%f268, %f266, %f267;
	st.volatile.shared.f32 	[%r3], %f268;
	ld.volatile.shared.f32 	%f269, [%r3+32];
	ld.volatile.shared.f32 	%f270, [%r3];
	add.f32 	%f271, %f269, %f270;
	st.volatile.shared.f32 	[%r3], %f271;
	ld.volatile.shared.f32 	%f272, [%r3+16];
	ld.volatile.shared.f32 	%f273, [%r3];
	add.f32 	%f274, %f272, %f273;
	st.volatile.shared.f32 	[%r3], %f274;
	ld.volatile.shared.f32 	%f275, [%r3+8];
	ld.volatile.shared.f32 	%f276, [%r3];
	add.f32 	%f277, %f275, %f276;
	st.volatile.shared.f32 	[%r3], %f277;
	ld.volatile.shared.f32 	%f278, [%r3+4];
	ld.volatile.shared.f32 	%f279, [%r3];
	add.f32 	%f280, %f278, %f279;
	st.volatile.shared.f32 	[%r3], %f280;
	setp.ne.s32 	%p4, %r1, 0;
	@%p4 bra 	$L__BB6_7;
	ld.shared.f32 	%f281, [_ZZ9reduce_v6ILj256ELi128EEvPfS0_E5sdata];
	cvta.to.global.u64 	%rd260, %rd1;
	mul.wide.u32 	%rd261, %r2, 4;
	add.s64 	%rd262, %rd260, %rd261;
	st.global.f32 	[%rd262], %f281;
$L__BB6_7:
	ret;

}
	// .globl	_Z9reduce_v7ILj256ELi128EEvPfS0_j
.visible .entry _Z9reduce_v7ILj256ELi128EEvPfS0_j(
	.param .u64 .ptr .align 1 _Z9reduce_v7ILj256ELi128EEvPfS0_j_param_0,
	.param .u64 .ptr .align 1 _Z9reduce_v7ILj256ELi128EEvPfS0_j_param_1,
	.param .u32 _Z9reduce_v7ILj256ELi128EEvPfS0_j_param_2
)
{
	.reg .pred 	%p<13>;
	.reg .b32 	%r<33>;
	.reg .b32 	%f<277>;
	.reg .b64 	%rd<15>;
	// demoted variable
	.shared .align 4 .b8 _ZZ9reduce_v7ILj256ELi128EEvPfS0_jE13warpLevelSums[128];
	ld.param.u64 	%rd2, [_Z9reduce_v7ILj256ELi128EEvPfS0_j_param_0];
	ld.param.u64 	%rd1, [_Z9reduce_v7ILj256ELi128EEvPfS0_j_param_1];
	cvta.to.global.u64 	%rd3, %rd2;
	mov.u32 	%r1, %tid.x;
	mov.u32 	%r2, %ctaid.x;
	shl.b32 	%r4, %r2, 15;
	or.b32  	%r5, %r4, %r1;
	mul.wide.u32 	%rd4, %r5, 4;
	add.s64 	%rd5, %rd3, %rd4;
	ld.global.f32 	%f5, [%rd5];
	add.f32 	%f6, %f5, 0f00000000;
	ld.global.f32 	%f7, [%rd5+1024];
	add.f32 	%f8, %f6, %f7;
	ld.global.f32 	%f9, [%rd5+2048];
	add.f32 	%f10, %f8, %f9;
	ld.global.f32 	%f11, [%rd5+3072];
	add.f32 	%f12, %f10, %f11;
	ld.global.f32 	%f13, [%rd5+4096];
	add.f32 	%f14, %f12, %f13;
	ld.global.f32 	%f15, [%rd5+5120];
	add.f32 	%f16, %f14, %f15;
	ld.global.f32 	%f17, [%rd5+6144];
	add.f32 	%f18, %f16, %f17;
	ld.global.f32 	%f19, [%rd5+7168];
	add.f32 	%f20, %f18, %f19;
	ld.global.f32 	%f21, [%rd5+8192];
	add.f32 	%f22, %f20, %f21;
	ld.global.f32 	%f23, [%rd5+9216];
	add.f32 	%f24, %f22, %f23;
	ld.global.f32 	%f25, [%rd5+10240];
	add.f32 	%f26, %f24, %f25;
	ld.global.f32 	%f27, [%rd5+11264];
	add.f32 	%f28, %f26, %f27;
	ld.global.f32 	%f29, [%rd5+12288];
	add.f32 	%f30, %f28, %f29;
	ld.global.f32 	%f31, [%rd5+13312];
	add.f32 	%f32, %f30, %f31;
	ld.global.f32 	%f33, [%rd5+14336];
	add.f32 	%f34, %f32, %f33;
	ld.global.f32 	%f35, [%rd5+15360];
	add.f32 	%f36, %f34, %f35;
	ld.global.f32 	%f37, [%rd5+16384];
	add.f32 	%f38, %f36, %f37;
	ld.global.f32 	%f39, [%rd5+17408];
	add.f32 	%f40, %f38, %f39;
	ld.global.f32 	%f41, [%rd5+18432];
	add.f32 	%f42, %f40, %f41;
	ld.global.f32 	%f43, [%rd5+19456];
	add.f32 	%f44, %f42, %f43;
	ld.global.f32 	%f45, [%rd5+20480];
	add.f32 	%f46, %f44, %f45;
	ld.global.f32 	%f47, [%rd5+21504];
	add.f32 	%f48, %f46, %f47;
	ld.global.f32 	%f49, [%rd5+22528];
	add.f32 	%f50, %f48, %f49;
	ld.global.f32 	%f51, [%rd5+23552];
	add.f32 	%f52, %f50, %f51;
	ld.global.f32 	%f53, [%rd5+24576];
	add.f32 	%f54, %f52, %f53;
	ld.global.f32 	%f55, [%rd5+25600];
	add.f32 	%f56, %f54, %f55;
	ld.global.f32 	%f57, [%rd5+26624];
	add.f32 	%f58, %f56, %f57;
	ld.global.f32 	%f59, [%rd5+27648];
	add.f32 	%f60, %f58, %f59;
	ld.global.f32 	%f61, [%rd5+28672];
	add.f32 	%f62, %f60, %f61;
	ld.global.f32 	%f63, [%rd5+29696];
	add.f32 	%f64, %f62, %f63;
	ld.global.f32 	%f65, [%rd5+30720];
	add.f32 	%f66, %f64, %f65;
	ld.global.f32 	%f67, [%rd5+31744];
	add.f32 	%f68, %f66, %f67;
	ld.global.f32 	%f69, [%rd5+32768];
	add.f32 	%f70, %f68, %f69;
	ld.global.f32 	%f71, [%rd5+33792];
	add.f32 	%f72, %f70, %f71;
	ld.global.f32 	%f73, [%rd5+34816];
	add.f32 	%f74, %f72, %f73;
	ld.global.f32 	%f75, [%rd5+35840];
	add.f32 	%f76, %f74, %f75;
	ld.global.f32 	%f77, [%rd5+36864];
	add.f32 	%f78, %f76, %f77;
	ld.global.f32 	%f79, [%rd5+37888];
	add.f32 	%f80, %f78, %f79;
	ld.global.f32 	%f81, [%rd5+38912];
	add.f32 	%f82, %f80, %f81;
	ld.global.f32 	%f83, [%rd5+39936];
	add.f32 	%f84, %f82, %f83;
	ld.global.f32 	%f85, [%rd5+40960];
	add.f32 	%f86, %f84, %f85;
	ld.global.f32 	%f87, [%rd5+41984];
	add.f32 	%f88, %f86, %f87;
	ld.global.f32 	%f89, [%rd5+43008];
	add.f32 	%f90, %f88, %f89;
	ld.global.f32 	%f91, [%rd5+44032];
	add.f32 	%f92, %f90, %f91;
	ld.global.f32 	%f93, [%rd5+45056];
	add.f32 	%f94, %f92, %f93;
	ld.global.f32 	%f95, [%rd5+46080];
	add.f32 	%f96, %f94, %f95;
	ld.global.f32 	%f97, [%rd5+47104];
	add.f32 	%f98, %f96, %f97;
	ld.global.f32 	%f99, [%rd5+48128];
	add.f32 	%f100, %f98, %f99;
	ld.global.f32 	%f101, [%rd5+49152];
	add.f32 	%f102, %f100, %f101;
	ld.global.f32 	%f103, [%rd5+50176];
	add.f32 	%f104, %f102, %f103;
	ld.global.f32 	%f105, [%rd5+51200];
	add.f32 	%f106, %f104, %f105;
	ld.global.f32 	%f107, [%rd5+52224];
	add.f32 	%f108, %f106, %f107;
	ld.global.f32 	%f109, [%rd5+53248];
	add.f32 	%f110, %f108, %f109;
	ld.global.f32 	%f111, [%rd5+54272];
	add.f32 	%f112, %f110, %f111;
	ld.global.f32 	%f113, [%rd5+55296];
	add.f32 	%f114, %f112, %f113;
	ld.global.f32 	%f115, [%rd5+56320];
	add.f32 	%f116, %f114, %f115;
	ld.global.f32 	%f117, [%rd5+57344];
	add.f32 	%f118, %f116, %f117;
	ld.global.f32 	%f119, [%rd5+58368];
	add.f32 	%f120, %f118, %f119;
	ld.global.f32 	%f121, [%rd5+59392];
	add.f32 	%f122, %f120, %f121;
	ld.global.f32 	%f123, [%rd5+60416];
	add.f32 	%f124, %f122, %f123;
	ld.global.f32 	%f125, [%rd5+61440];
	add.f32 	%f126, %f124, %f125;
	ld.global.f32 	%f127, [%rd5+62464];
	add.f32 	%f128, %f126, %f127;
	ld.global.f32 	%f129, [%rd5+63488];
	add.f32 	%f130, %f128, %f129;
	ld.global.f32 	%f131, [%rd5+64512];
	add.f32 	%f132, %f130, %f131;
	ld.global.f32 	%f133, [%rd5+65536];
	add.f32 	%f134, %f132, %f133;
	ld.global.f32 	%f135, [%rd5+66560];
	add.f32 	%f136, %f134, %f135;
	ld.global.f32 	%f137, [%rd5+67584];
	add.f32 	%f138, %f136, %f137;
	ld.global.f32 	%f139, [%rd5+68608];
	add.f32 	%f140, %f138, %f139;
	ld.global.f32 	%f141, [%rd5+69632];
	add.f32 	%f142, %f140, %f141;
	ld.global.f32 	%f143, [%rd5+70656];
	add.f32 	%f144, %f142, %f143;
	ld.global.f32 	%f145, [%rd5+71680];
	add.f32 	%f146, %f144, %f145;
	ld.global.f32 	%f147, [%rd5+72704];
	add.f32 	%f148, %f146, %f147;
	ld.global.f32 	%f149, [%rd5+73728];
	add.f32 	%f150, %f148, %f149;
	ld.global.f32 	%f151, [%rd5+74752];
	add.f32 	%f152, %f150, %f151;
	ld.global.f32 	%f153, [%rd5+75776];
	add.f32 	%f154, %f152, %f153;
	ld.global.f32 	%f155, [%rd5+76800];
	add.f32 	%f156, %f154, %f155;
	ld.global.f32 	%f157, [%rd5+77824];
	add.f32 	%f158, %f156, %f157;
	ld.global.f32 	%f159, [%rd5+78848];
	add.f32 	%f160, %f158, %f159;
	ld.global.f32 	%f161, [%rd5+79872];
	add.f32 	%f162, %f160, %f161;
	ld.global.f32 	%f163, [%rd5+80896];
	add.f32 	%f164, %f162, %f163;
	ld.global.f32 	%f165, [%rd5+81920];
	add.f32 	%f166, %f164, %f165;
	ld.global.f32 	%f167, [%rd5+82944];
	add.f32 	%f168, %f166, %f167;
	ld.global.f32 	%f169, [%rd5+83968];
	add.f32 	%f170, %f168, %f169;
	ld.global.f32 	%f171, [%rd5+84992];
	add.f32 	%f172, %f170, %f171;
	ld.global.f32 	%f173, [%rd5+86016];
	add.f32 	%f174, %f172, %f173;
	ld.global.f32 	%f175, [%rd5+87040];
	add.f32 	%f176, %f174, %f175;
	ld.global.f32 	%f177, [%rd5+88064];
	add.f32 	%f178, %f176, %f177;
	ld.global.f32 	%f179, [%rd5+89088];
	add.f32 	%f180, %f178, %f179;
	ld.global.f32 	%f181, [%rd5+90112];
	add.f32 	%f182, %f180, %f181;
	ld.global.f32 	%f183, [%rd5+91136];
	add.f32 	%f184, %f182, %f183;
	ld.global.f32 	%f185, [%rd5+92160];
	add.f32 	%f186, %f184, %f185;
	ld.global.f32 	%f187, [%rd5+93184];
	add.f32 	%f188, %f186, %f187;
	ld.global.f32 	%f189, [%rd5+94208];
	add.f32 	%f190, %f188, %f189;
	ld.global.f32 	%f191, [%rd5+95232];
	add.f32 	%f192, %f190, %f191;
	ld.global.f32 	%f193, [%rd5+96256];
	add.f32 	%f194, %f192, %f193;
	ld.global.f32 	%f195, [%rd5+97280];
	add.f32 	%f196, %f194, %f195;
	ld.global.f32 	%f197, [%rd5+98304];
	add.f32 	%f198, %f196, %f197;
	ld.global.f32 	%f199, [%rd5+99328];
	add.f32 	%f200, %f198, %f199;
	ld.global.f32 	%f201, [%rd5+100352];
	add.f32 	%f202, %f200, %f201;
	ld.global.f32 	%f203, [%rd5+101376];
	add.f32 	%f204, %f202, %f203;
	ld.global.f32 	%f205, [%rd5+102400];
	add.f32 	%f206, %f204, %f205;
	ld.global.f32 	%f207, [%rd5+103424];
	add.f32 	%f208, %f206, %f207;
	ld.global.f32 	%f209, [%rd5+104448];
	add.f32 	%f210, %f208, %f209;
	ld.global.f32 	%f211, [%rd5+105472];
	add.f32 	%f212, %f210, %f211;
	ld.global.f32 	%f213, [%rd5+106496];
	add.f32 	%f214, %f212, %f213;
	ld.global.f32 	%f215, [%rd5+107520];
	add.f32 	%f216, %f214, %f215;
	ld.global.f32 	%f217, [%rd5+108544];
	add.f32 	%f218, %f216, %f217;
	ld.global.f32 	%f219, [%rd5+109568];
	add.f32 	%f220, %f218, %f219;
	ld.global.f32 	%f221, [%rd5+110592];
	add.f32 	%f222, %f220, %f221;
	ld.global.f32 	%f223, [%rd5+111616];
	add.f32 	%f224, %f222, %f223;
	ld.global.f32 	%f225, [%rd5+112640];
	add.f32 	%f226, %f224, %f225;
	ld.global.f32 	%f227, [%rd5+113664];
	add.f32 	%f228, %f226, %f227;
	ld.global.f32 	%f229, [%rd5+114688];
	add.f32 	%f230, %f228, %f229;
	ld.global.f32 	%f231, [%rd5+115712];
	add.f32 	%f232, %f230, %f231;
	ld.global.f32 	%f233, [%rd5+116736];
	add.f32 	%f234, %f232, %f233;
	ld.global.f32 	%f235, [%rd5+117760];
	add.f32 	%f236, %f234, %f235;
	ld.global.f32 	%f237, [%rd5+118784];
	add.f32 	%f238, %f236, %f237;
	ld.global.f32 	%f239, [%rd5+119808];
	add.f32 	%f240, %f238, %f239;
	ld.global.f32 	%f241, [%rd5+120832];
	add.f32 	%f242, %f240, %f241;
	ld.global.f32 	%f243, [%rd5+121856];
	add.f32 	%f244, %f242, %f243;
	ld.global.f32 	%f245, [%rd5+122880];
	add.f32 	%f246, %f244, %f245;
	ld.global.f32 	%f247, [%rd5+123904];
	add.f32 	%f248, %f246, %f247;
	ld.global.f32 	%f249, [%rd5+124928];
	add.f32 	%f250, %f248, %f249;
	ld.global.f32 	%f251, [%rd5+125952];
	add.f32 	%f252, %f250, %f251;
	ld.global.f32 	%f253, [%rd5+126976];
	add.f32 	%f254, %f252, %f253;
	add.s32 	%r6, %r5, 32000;
	mul.wide.u32 	%rd6, %r6, 4;
	add.s64 	%rd7, %rd3, %rd6;
	ld.global.f32 	%f255, [%rd7];
	add.f32 	%f256, %f254, %f255;
	add.s32 	%r7, %r5, 32256;
	mul.wide.u32 	%rd8, %r7, 4;
	add.s64 	%rd9, %rd3, %rd8;
	ld.global.f32 	%f257, [%rd9];
	add.f32 	%f258, %f256, %f257;
	add.s32 	%r8, %r5, 32512;
	mul.wide.u32 	%rd10, %r8, 4;
	add.s64 	%rd11, %rd3, %rd10;
	ld.global.f32 	%f259, [%rd11];
	add.f32 	%f260, %f258, %f259;
	and.b32  	%r3, %r1, 31;
	mov.b32 	%r9, %f260;
	shfl.sync.down.b32	%r10|%p1, %r9, 16, 31, -1;
	mov.b32 	%f261, %r10;
	add.f32 	%f262, %f260, %f261;
	mov.b32 	%r11, %f262;
	shfl.sync.down.b32	%r12|%p2, %r11, 8, 31, -1;
	mov.b32 	%f263, %r12;
	add.f32 	%f264, %f262, %f263;
	mov.b32 	%r13, %f264;
	shfl.sync.down.b32	%r14|%p3, %r13, 4, 31, -1;
	mov.b32 	%f265, %r14;
	add.f32 	%f266, %f264, %f265;
	mov.b32 	%r15, %f266;
	shfl.sync.down.b32	%r16|%p4, %r15, 2, 31, -1;
	mov.b32 	%f267, %r16;
	add.f32 	%f268, %f266, %f267;
	mov.b32 	%r17, %f268;
	shfl.sync.down.b32	%r18|%p5, %r17, 1, 31, -1;
	mov.b32 	%f269, %r18;
	add.f32 	%f1, %f268, %f269;
	setp.ne.s32 	%p6, %r3, 0;
	@%p6 bra 	$L__BB7_2;
	shr.u32 	%r19, %r1, 3;
	mov.u32 	%r20, _ZZ9reduce_v7ILj256ELi128EEvPfS0_jE13warpLevelSums;
	add.s32 	%r21, %r20, %r19;
	st.shared.f32 	[%r21], %f1;
$L__BB7_2:
	bar.sync 	0;
	mov.u32 	%r22, %ntid.x;
	shr.u32 	%r23, %r22, 5;
	setp.ge.u32 	%p7, %r1, %r23;
	@%p7 bra 	$L__BB7_4;
	shl.b32 	%r24, %r3, 2;
	mov.u32 	%r25, _ZZ9reduce_v7ILj256ELi128EEvPfS0_jE13warpLevelSums;
	add.s32 	%r26, %r25, %r24;
	ld.shared.f32 	%f276, [%r26];
	bra.uni 	$L__BB7_5;
$L__BB7_4:
	setp.gt.u32 	%p8, %r1, 31;
	mov.f32 	%f276, 0f00000000;
	@%p8 bra 	$L__BB7_7;
$L__BB7_5:
	mov.b32 	%r27, %f276;
	shfl.sync.down.b32	%r28|%p9, %r27, 4, 31, -1;
	mov.b32 	%f271, %r28;
	add.f32 	%f272, %f276, %f271;
	mov.b32 	%r29, %f272;
	shfl.sync.down.b32	%r30|%p10, %r29, 2, 31, -1;
	mov.b32 	%f273, %r30;
	add.f32 	%f274, %f272, %f273;
	mov.b32 	%r31, %f274;
	shfl.sync.down.b32	%r32|%p11, %r31, 1, 31, -1;
	mov.b32 	%f275, %r32;
	add.f32 	%f4, %f274, %f275;
	setp.ne.s32 	%p12, %r1, 0;
	@%p12 bra 	$L__BB7_7;
	cvta.to.global.u64 	%rd12, %rd1;
	mul.wide.u32 	%rd13, %r2, 4;
	add.s64 	%rd14, %rd12, %rd13;
	st.global.f32 	[%rd14], %f4;
$L__BB7_7:
	ret;

}


// ===== COMPILED SASS (sm_100) =====

	.target	sm_100

	.elftype	@"ET_EXEC"


//--------------------- .note.nv.tkinfo           --------------------------
	.section	.note.nv.tkinfo,"",@"SHT_NOTE"
	.sectionflags	@"SHF_NOTE_NV_TKINFO"
	.tkinfo
        /*0018*/ 	.word	0x00000002
        /*0030*/ 	.string	""
        /*0030*/ 	.string	"ptxas"
        /*0030*/ 	.string	"Cuda compilation tools, release 13.0, V13.0.88"
        /*0030*/ 	.string	"Build cuda_13.0.r13.0/compiler.36424714_0"
        /*0030*/ 	.string	"-arch sm_100 -m 64 "



//--------------------- .note.nv.cuinfo           --------------------------
	.section	.note.nv.cuinfo,"",@"SHT_NOTE"
	.sectionflags	@"SHF_NOTE_NV_CUINFO"
        /*0018*/ 	.short	0x0002
        /*001a*/ 	.short	0x0064
        /*001c*/ 	.short	0x0082
	.zero		2


//--------------------- .nv.info                  --------------------------
	.section	.nv.info,"",@"SHT_CUDA_INFO"
	.align	4


	//----- nvinfo : EIATTR_REGCOUNT
	.align		4
        /*0000*/ 	.byte	0x04, 0x2f
        /*0002*/ 	.short	(.L_1 - .L_0)
	.align		4
.L_0:
        /*0004*/ 	.word	index@(_Z9reduce_v0PfS_)
        /*0008*/ 	.word	0x0000000b


	//----- nvinfo : EIATTR_FRAME_SIZE
	.align		4
.L_1:
        /*000c*/ 	.byte	0x04, 0x11
        /*000e*/ 	.short	(.L_3 - .L_2)
	.align		4
.L_2:
        /*0010*/ 	.word	index@(_Z9reduce_v0PfS_)
        /*0014*/ 	.word	0x00000000


	//----- nvinfo : EIATTR_REGCOUNT
	.align		4
.L_3:
        /*0018*/ 	.byte	0x04, 0x2f
        /*001a*/ 	.short	(.L_5 - .L_4)
	.align		4
.L_4:
        /*001c*/ 	.word	index@(_Z9reduce_v1PfS_)
        /*0020*/ 	.word	0x0000000a


	//----- nvinfo : EIATTR_FRAME_SIZE
	.align		4
.L_5:
        /*0024*/ 	.byte	0x04, 0x11
        /*0026*/ 	.short	(.L_7 - .L_6)
	.align		4
.L_6:
        /*0028*/ 	.word	index@(_Z9reduce_v1PfS_)
        /*002c*/ 	.word	0x00000000


	//----- nvinfo : EIATTR_REGCOUNT
	.align		4
.L_7:
        /*0030*/ 	.byte	0x04, 0x2f
        /*0032*/ 	.short	(.L_9 - .L_8)
	.align		4
.L_8:
        /*0034*/ 	.word	index@(_Z9reduce_v2PfS_)
        /*0038*/ 	.word	0x0000000b


	//----- nvinfo : EIATTR_FRAME_SIZE
	.align		4
.L_9:
        /*003c*/ 	.byte	0x04, 0x11
        /*003e*/ 	.short	(.L_11 - .L_10)
	.align		4
.L_10:
        /*0040*/ 	.word	index@(_Z9reduce_v2PfS_)
        /*0044*/ 	.word	0x00000000


	//----- nvinfo : EIATTR_REGCOUNT
	.align		4
.L_11:
        /*0048*/ 	.byte	0x04, 0x2f
        /*004a*/ 	.short	(.L_13 - .L_12)
	.align		4
.L_12:
        /*004c*/ 	.word	index@(_Z9reduce_v3PfS_)
        /*0050*/ 	.word	0x0000000e


	//----- nvinfo : EIATTR_FRAME_SIZE
	.align		4
.L_13:
        /*0054*/ 	.byte	0x04, 0x11
        /*0056*/ 	.short	(.L_15 - .L_14)
	.align		4
.L_14:
        /*0058*/ 	.word	index@(_Z9reduce_v3PfS_)
        /*005c*/ 	.word	0x00000000


	//----- nvinfo : EIATTR_REGCOUNT
	.align		4
.L_15:
        /*0060*/ 	.byte	0x04, 0x2f
        /*0062*/ 	.short	(.L_17 - .L_16)
	.align		4
.L_16:
        /*0064*/ 	.word	index@(_Z9reduce_v4PfS_)
        /*0068*/ 	.word	0x0000000d


	//----- nvinfo : EIATTR_FRAME_SIZE
	.align		4
.L_17:
        /*006c*/ 	.byte	0x04, 0x11
        /*006e*/ 	.short	(.L_19 - .L_18)
	.align		4
.L_18:
        /*0070*/ 	.word	index@(_Z9reduce_v4PfS_)
        /*0074*/ 	.word	0x00000000


	//----- nvinfo : EIATTR_REGCOUNT
	.align		4
.L_19:
        /*0078*/ 	.byte	0x04, 0x2f
        /*007a*/ 	.short	(.L_21 - .L_20)
	.align		4
.L_20:
        /*007c*/ 	.word	index@(_Z9reduce_v5ILj256EEvPfS0_)
        /*0080*/ 	.word	0x0000000d


	//----- nvinfo : EIATTR_FRAME_SIZE
	.align		4
.L_21:
        /*0084*/ 	.byte	0x04, 0x11
        /*0086*/ 	.short	(.L_23 - .L_22)
	.align		4
.L_22:
        /*0088*/ 	.word	index@(_Z9reduce_v5ILj256EEvPfS0_)
        /*008c*/ 	.word	0x00000000


	//----- nvinfo : EIATTR_REGCOUNT
	.align		4
.L_23:
        /*0090*/ 	.byte	0x04, 0x2f
        /*0092*/ 	.short	(.L_25 - .L_24)
	.align		4
.L_24:
        /*0094*/ 	.word	index@(_Z9reduce_v6ILj256ELi128EEvPfS0_)
        /*0098*/ 	.word	0x00000020


	//----- nvinfo : EIATTR_FRAME_SIZE
	.align		4
.L_25:
        /*009c*/ 	.byte	0x04, 0x11
        /*009e*/ 	.short	(.L_27 - .L_26)
	.align		4
.L_26:
        /*00a0*/ 	.word	index@(_Z9reduce_v6ILj256ELi128EEvPfS0_)
        /*00a4*/ 	.word	0x00000000


	//----- nvinfo : EIATTR_REGCOUNT
	.align		4
.L_27:
        /*00a8*/ 	.byte	0x04, 0x2f
        /*00aa*/ 	.short	(.L_29 - .L_28)
	.align		4
.L_28:
        /*00ac*/ 	.word	index@(_Z9reduce_v7ILj256ELi128EEvPfS0_j)
        /*00b0*/ 	.word	0x00000020


	//----- nvinfo : EIATTR_FRAME_SIZE
	.align		4
.L_29:
        /*00b4*/ 	.byte	0x04, 0x11
        /*00b6*/ 	.short	(.L_31 - .L_30)
	.align		4
.L_30:
        /*00b8*/ 	.word	index@(_Z9reduce_v7ILj256ELi128EEvPfS0_j)
        /*00bc*/ 	.word	0x00000000


	//----- nvinfo : EIATTR_MIN_STACK_SIZE
	.align		4
.L_31:
        /*00c0*/ 	.byte	0x04, 0x12
        /*00c2*/ 	.short	(.L_33 - .L_32)
	.align		4
.L_32:
        /*00c4*/ 	.word	index@(_Z9reduce_v7ILj256ELi128EEvPfS0_j)
        /*00c8*/ 	.word	0x00000000


	//----- nvinfo : EIATTR_MIN_STACK_SIZE
	.align		4
.L_33:
        /*00cc*/ 	.byte	0x04, 0x12
        /*00ce*/ 	.short	(.L_35 - .L_34)
	.align		4
.L_34:
        /*00d0*/ 	.word	index@(_Z9reduce_v6ILj256ELi128EEvPfS0_)
        /*00d4*/ 	.word	0x00000000


	//----- nvinfo : EIATTR_MIN_STACK_SIZE
	.align		4
.L_35:
        /*00d8*/ 	.byte	0x04, 0x12
        /*00da*/ 	.short	(.L_37 - .L_36)
	.align		4
.L_36:
        /*00dc*/ 	.word	index@(_Z9reduce_v5ILj256EEvPfS0_)
        /*00e0*/ 	.word	0x00000000


	//----- nvinfo : EIATTR_MIN_STACK_SIZE
	.align		4
.L_37:
        /*00e4*/ 	.byte	0x04, 0x12
        /*00e6*/ 	.short	(.L_39 - .L_38)
	.align		4
.L_38:
        /*00e8*/ 	.word	index@(_Z9reduce_v4PfS_)
        /*00ec*/ 	.word	0x00000000


	//----- nvinfo : EIATTR_MIN_STACK_SIZE
	.align		4
.L_39:
        /*00f0*/ 	.byte	0x04, 0x12
        /*00f2*/ 	.short	(.L_41 - .L_40)
	.align		4
.L_40:
        /*00f4*/ 	.word	index@(_Z9reduce_v3PfS_)
        /*00f8*/ 	.word	0x00000000


	//----- nvinfo : EIATTR_MIN_STACK_SIZE
	.align		4
.L_41:
        /*00fc*/ 	.byte	0x04, 0x12
        /*00fe*/ 	.short	(.L_43 - .L_42)
	.align		4
.L_42:
        /*0100*/ 	.word	index@(_Z9reduce_v2PfS_)
        /*0104*/ 	.word	0x00000000


	//----- nvinfo : EIATTR_MIN_STACK_SIZE
	.align		4
.L_43:
        /*0108*/ 	.byte	0x04, 0x12
        /*010a*/ 	.short	(.L_45 - .L_44)
	.align		4
.L_44:
        /*010c*/ 	.word	index@(_Z9reduce_v1PfS_)
        /*0110*/ 	.word	0x00000000


	//----- nvinfo : EIATTR_MIN_STACK_SIZE
	.align		4
.L_45:
        /*0114*/ 	.byte	0x04, 0x12
        /*0116*/ 	.short	(.L_47 - .L_46)
	.align		4
.L_46:
        /*0118*/ 	.word	index@(_Z9reduce_v0PfS_)
        /*011c*/ 	.word	0x00000000
.L_47:


//--------------------- .nv.compat                --------------------------
	.section	.nv.compat,"",@"SHT_CUDA_COMPAT_INFO"
	.align	4
        /*0000*/ 	.byte	0x02, 0x09, 0x00, 0x00, 0x02, 0x02, 0x01, 0x00, 0x02, 0x05, 0x05, 0x00, 0x03, 0x07, 0x01, 0x01
        /*0010*/ 	.byte	0x02, 0x03, 0x00, 0x00, 0x02, 0x06, 0x01, 0x00, 0x04, 0x0b, 0x08, 0x00, 0x09, 0x00, 0x00, 0x00
        /*0020*/ 	.byte	0x00, 0x00, 0x00, 0x00


//--------------------- .nv.info._Z9reduce_v7ILj256ELi128EEvPfS0_j --------------------------
	.section	.nv.info._Z9reduce_v7ILj256ELi128EEvPfS0_j,"",@"SHT_CUDA_INFO"
	.sectionflags	@""
	.align	4


	//----- nvinfo : EIATTR_CUDA_API_VERSION
	.align		4
        /*0000*/ 	.byte	0x04, 0x37
        /*0002*/ 	.short	(.L_49 - .L_48)
.L_48:
        /*0004*/ 	.word	0x00000082


	//----- nvinfo : EIATTR_KPARAM_INFO
	.align		4
.L_49:
        /*0008*/ 	.byte	0x04, 0x17
        /*000a*/ 	.short	(.L_51 - .L_50)
.L_50:
        /*000c*/ 	.word	0x00000000
        /*0010*/ 	.short	0x0002
        /*0012*/ 	.short	0x0010
        /*0014*/ 	.byte	0x00, 0xf0, 0x11, 0x00


	//----- nvinfo : EIATTR_KPARAM_INFO
	.align		4
.L_51:
        /*0018*/ 	.byte	0x04, 0x17
        /*001a*/ 	.short	(.L_53 - .L_52)
.L_52:
        /*001c*/ 	.word	0x00000000
        /*0020*/ 	.short	0x0001
        /*0022*/ 	.short	0x0008
        /*0024*/ 	.byte	0x00, 0xf5, 0x21, 0x00


	//----- nvinfo : EIATTR_KPARAM_INFO
	.align		4
.L_53:
        /*0028*/ 	.byte	0x04, 0x17
        /*002a*/ 	.short	(.L_55 - .L_54)
.L_54:
        /*002c*/ 	.word	0x00000000
        /*0030*/ 	.short	0x0000
        /*0032*/ 	.short	0x0000
        /*0034*/ 	.byte	0x00, 0xf5, 0x21, 0x00


	//----- nvinfo : EIATTR_SPARSE_MMA_MASK
	.align		4
.L_55:
        /*0038*/ 	.byte	0x03, 0x50
        /*003a*/ 	.short	0x0000


	//----- nvinfo : EIATTR_MAXREG_COUNT
	.align		4
        /*003c*/ 	.byte	0x03, 0x1b
        /*003e*/ 	.short	0x00ff


	//----- nvinfo : EIATTR_NUM_BARRIERS
	.align		4
        /*0040*/ 	.byte	0x02, 0x4c
        /*0042*/ 	.byte	0x01
	.zero		1


	//----- nvinfo : EIATTR_MERCURY_ISA_VERSION
	.align		4
        /*0044*/ 	.byte	0x03, 0x5f
        /*0046*/ 	.short	0x0101


	//----- nvinfo : EIATTR_COOP_GROUP_MASK_REGIDS
	.align		4
        /*0048*/ 	.byte	0x04, 0x29
        /*004a*/ 	.short	(.L_57 - .L_56)


	//   ....[0]....
.L_56:
        /*004c*/ 	.word	0xffffffff


	//   ....[1]....
        /*0050*/ 	.word	0xffffffff


	//   ....[2]....
        /*0054*/ 	.word	0xffffffff


	//   ....[3]....
        /*0058*/ 	.word	0xffffffff


	//   ....[4]....
        /*005c*/ 	.word	0xffffffff


	//   ....[5]....
        /*0060*/ 	.word	0xffffffff


	//   ....[6]....
        /*0064*/ 	.word	0xffffffff


	//   ....[7]....
        /*0068*/ 	.word	0xffffffff


	//----- nvinfo : EIATTR_COOP_GROUP_INSTR_OFFSETS
	.align		4
.L_57:
        /*006c*/ 	.byte	0x04, 0x28
        /*006e*/ 	.short	(.L_59 - .L_58)


	//   ....[0]....
.L_58:
        /*0070*/ 	.word	0x000010f0


	//   ....[1]....
        /*0074*/ 	.word	0x00001110


	//   ....[2]....
        /*0078*/ 	.word	0x00001130


	//   ....[3]....
        /*007c*/ 	.word	0x00001160


	//   ....[4]....
        /*0080*/ 	.word	0x000011b0


	//   ....[5]....
        /*0084*/ 	.word	0x000012d0


	//   ....[6]....
        /*0088*/ 	.word	0x00001300


	//   ....[7]....
        /*008c*/ 	.word	0x00001320


	//----- nvinfo : EIATTR_VRC_CTA_INIT_COUNT
	.align		4
.L_59:
        /*0090*/ 	.byte	0x02, 0x4a
	.zero		1
	.zero		1


	//----- nvinfo : EIATTR_EXIT_INSTR_OFFSETS
	.align		4
        /*0094*/ 	.byte	0x04, 0x1c
        /*0096*/ 	.short	(.L_61 - .L_60)


	//   ....[0]....
.L_60:
        /*0098*/ 	.word	0x000012a0


	//   ....[1]....
        /*009c*/ 	.word	0x00001330


	//   ....[2]....
        /*00a0*/ 	.word	0x00001380


	//----- nvinfo : EIATTR_CRS_STACK_SIZE
	.align		4
.L_61:
        /*00a4*/ 	.byte	0x04, 0x1e
        /*00a6*/ 	.short	(.L_63 - .L_62)
.L_62:
        /*00a8*/ 	.word	0x00000000


	//----- nvinfo : EIATTR_CBANK_PARAM_SIZE
	.align		4
.L_63:
        /*00ac*/ 	.byte	0x03, 0x19
        /*00ae*/ 	.short	0x0014


	//----- nvinfo : EIATTR_PARAM_CBANK
	.align		4
        /*00b0*/ 	.byte	0x04, 0x0a
        /*00b2*/ 	.short	(.L_65 - .L_64)
	.align		4
.L_64:
        /*00b4*/ 	.word	index@(.nv.constant0._Z9reduce_v7ILj256ELi128EEvPfS0_j)
        /*00b8*/ 	.short	0x0380
        /*00ba*/ 	.short	0x0014


	//----- nvinfo : EIATTR_SW_WAR
	.align		4
.L_65:
        /*00bc*/ 	.byte	0x04, 0x36
        /*00be*/ 	.short	(.L_67 - .L_66)
.L_66:
        /*00c0*/ 	.word	0x00000008
.L_67:


//--------------------- .nv.info._Z9reduce_v6ILj256ELi128EEvPfS0_ --------------------------
	.section	.nv.info._Z9reduce_v6ILj256ELi128EEvPfS0_,"",@"SHT_CUDA_INFO"
	.sectionflags	@""
	.align	4


	//----- nvinfo : EIATTR_CUDA_API_VERSION
	.align		4
        /*0000*/ 	.byte	0x04, 0x37
        /*0002*/ 	.short	(.L_69 - .L_68)
.L_68:
        /*0004*/ 	.word	0x00000082


	//----- nvinfo : EIATTR_KPARAM_INFO
	.align		4
.L_69:
        /*0008*/ 	.byte	0x04, 0x17
        /*000a*/ 	.short	(.L_71 - .L_70)
.L_70:
        /*000c*/ 	.word	0x00000000
        /*0010*/ 	.short	0x0001
        /*0012*/ 	.short	0x0008
        /*0014*/ 	.byte	0x00, 0xf5, 0x21, 0x00


	//----- nvinfo : EIATTR_KPARAM_INFO
	.align		4
.L_71:
        /*0018*/ 	.byte	0x04, 0x17
        /*001a*/ 	.short	(.L_73 - .L_72)
.L_72:
        /*001c*/ 	.word	0x00000000
        /*0020*/ 	.short	0x0000
        /*0022*/ 	.short	0x0000
        /*0024*/ 	.byte	0x00, 0xf5, 0x21, 0x00


	//----- nvinfo : EIATTR_SPARSE_MMA_MASK
	.align		4
.L_73:
        /*0028*/ 	.byte	0x03, 0x50
        /*002a*/ 	.short	0x0000


	//----- nvinfo : EIATTR_MAXREG_COUNT
	.align		4
        /*002c*/ 	.byte	0x03, 0x1b
        /*002e*/ 	.short	0x00ff


	//----- nvinfo : EIATTR_NUM_BARRIERS
	.align		4
        /*0030*/ 	.byte	0x02, 0x4c
        /*0032*/ 	.byte	0x01
	.zero		1


	//----- nvinfo : EIATTR_MERCURY_ISA_VERSION
	.align		4
        /*0034*/ 	.byte	0x03, 0x5f
        /*0036*/ 	.short	0x0101


	//----- nvinfo : EIATTR_VRC_CTA_INIT_COUNT
	.align		4
        /*0038*/ 	.byte	0x02, 0x4a
	.zero		1
	.zero		1


	//----- nvinfo : EIATTR_EXIT_INSTR_OFFSETS
	.align		4
        /*003c*/ 	.byte	0x04, 0x1c
        /*003e*/ 	.short	(.L_75 - .L_74)


	//   ....[0]....
.L_74:
        /*0040*/ 	.word	0x000021a0


	//   ....[1]....
        /*0044*/ 	.word	0x00002340


	//   ....[2]....
        /*0048*/ 	.word	0x00002390


	//----- nvinfo : EIATTR_CBANK_PARAM_SIZE
	.align		4
.L_75:
        /*004c*/ 	.byte	0x03, 0x19
        /*004e*/ 	.short	0x0010


	//----- nvinfo : EIATTR_PARAM_CBANK
	.align		4
        /*0050*/ 	.byte	0x04, 0x0a
        /*0052*/ 	.short	(.L_77 - .L_76)
	.align		4
.L_76:
        /*0054*/ 	.word	index@(.nv.constant0._Z9reduce_v6ILj256ELi128EEvPfS0_)
        /*0058*/ 	.short	0x0380
        /*005a*/ 	.short	0x0010


	//----- nvinfo : EIATTR_SW_WAR
	.align		4
.L_77:
        /*005c*/ 	.byte	0x04, 0x36
        /*005e*/ 	.short	(.L_79 - .L_78)
.L_78:
        /*0060*/ 	.word	0x00000008
.L_79:


//--------------------- .nv.info._Z9reduce_v5ILj256EEvPfS0_ --------------------------
	.section	.nv.info._Z9reduce_v5ILj256EEvPfS0_,"",@"SHT_CUDA_INFO"
	.sectionflags	@""
	.align	4


	//----- nvinfo : EIATTR_CUDA_API_VERSION
	.align		4
        /*0000*/ 	.byte	0x04, 0x37
        /*0002*/ 	.short	(.L_81 - .L_80)
.L_80:
        /*0004*/ 	.word	0x00000082


	//----- nvinfo : EIATTR_KPARAM_INFO
	.align		4
.L_81:
        /*0008*/ 	.byte	0x04, 0x17
        /*000a*/ 	.short	(.L_83 - .L_82)
.L_82:
        /*000c*/ 	.word	0x00000000
        /*0010*/ 	.short	0x0001
        /*0012*/ 	.short	0x0008
        /*0014*/ 	.byte	0x00, 0xf5, 0x21, 0x00


	//----- nvinfo : EIATTR_KPARAM_INFO
	.align		4
.L_83:
        /*0018*/ 	.byte	0x04, 0x17
        /*001a*/ 	.short	(.L_85 - .L_84)
.L_84:
        /*001c*/ 	.word	0x00000000
        /*0020*/ 	.short	0x0000
        /*0022*/ 	.short	0x0000
        /*0024*/ 	.byte	0x00, 0xf5, 0x21, 0x00


	//----- nvinfo : EIATTR_SPARSE_MMA_MASK
	.align		4
.L_85:
        /*0028*/ 	.byte	0x03, 0x50
        /*002a*/ 	.short	0x0000


	//----- nvinfo : EIATTR_MAXREG_COUNT
	.align		4
        /*002c*/ 	.byte	0x03, 0x1b
        /*002e*/ 	.short	0x00ff


	//----- nvinfo : EIATTR_NUM_BARRIERS
	.align		4
        /*0030*/ 	.byte	0x02, 0x4c
        /*0032*/ 	.byte	0x01
	.zero		1


	//----- nvinfo : EIATTR_MERCURY_ISA_VERSION
	.align		4
        /*0034*/ 	.byte	0x03, 0x5f
        /*0036*/ 	.short	0x0101


	//----- nvinfo : EIATTR_VRC_CTA_INIT_COUNT
	.align		4
        /*0038*/ 	.byte	0x02, 0x4a
	.zero		1
	.zero		1


	//----- nvinfo : EIATTR_EXIT_INSTR_OFFSETS
	.align		4
        /*003c*/ 	.byte	0x04, 0x1c
        /*003e*/ 	.short	(.L_87 - .L_86)


	//   ....[0]....
.L_86:
        /*0040*/ 	.word	0x00000210


	//   ....[1]....
        /*0044*/ 	.word	0x000003b0


	//   ....[2]....
        /*0048*/ 	.word	0x00000400


	//----- nvinfo : EIATTR_CBANK_PARAM_SIZE
	.align		4
.L_87:
        /*004c*/ 	.byte	0x03, 0x19
        /*004e*/ 	.short	0x0010


	//----- nvinfo : EIATTR_PARAM_CBANK
	.align		4
        /*0050*/ 	.byte	0x04, 0x0a
        /*0052*/ 	.short	(.L_89 - .L_88)
	.align		4
.L_88:
        /*0054*/ 	.word	index@(.nv.constant0._Z9reduce_v5ILj256EEvPfS0_)
        /*0058*/ 	.short	0x0380
        /*005a*/ 	.short	0x0010


	//----- nvinfo : EIATTR_SW_WAR
	.align		4
.L_89:
        /*005c*/ 	.byte	0x04, 0x36
        /*005e*/ 	.short	(.L_91 - .L_90)
.L_90:
        /*0060*/ 	.word	0x00000008
.L_91:


//--------------------- .nv.info._Z9reduce_v4PfS_ --------------------------
	.section	.nv.info._Z9reduce_v4PfS_,"",@"SHT_CUDA_INFO"
	.sectionflags	@""
	.align	4


	//----- nvinfo : EIATTR_CUDA_API_VERSION
	.align		4
        /*0000*/ 	.byte	0x04, 0x37
        /*0002*/ 	.short	(.L_93 - .L_92)
.L_92:
        /*0004*/ 	.word	0x00000082


	//----- nvinfo : EIATTR_KPARAM_INFO
	.align		4
.L_93:
        /*0008*/ 	.byte	0x04, 0x17
        /*000a*/ 	.short	(.L_95 - .L_94)
.L_94:
        /*000c*/ 	.word	0x00000000
        /*0010*/ 	.short	0x0001
        /*0012*/ 	.short	0x0008
        /*0014*/ 	.byte	0x00, 0xf5, 0x21, 0x00


	//----- nvinfo : EIATTR_KPARAM_INFO
	.align		4
.L_95:
        /*0018*/ 	.byte	0x04, 0x17
        /*001a*/ 	.short	(.L_97 - .L_96)
.L_96:
        /*001c*/ 	.word	0x00000000
        /*0020*/ 	.short	0x0000
        /*0022*/ 	.short	0x0000
        /*0024*/ 	.byte	0x00, 0xf5, 0x21, 0x00


	//----- nvinfo : EIATTR_SPARSE_MMA_MASK
	.align		4
.L_97:
        /*0028*/ 	.byte	0x03, 0x50
        /*002a*/ 	.short	0x0000


	//----- nvinfo : EIATTR_MAXREG_COUNT
	.align		4
        /*002c*/ 	.byte	0x03, 0x1b
        /*002e*/ 	.short	0x00ff


	//----- nvinfo : EIATTR_NUM_BARRIERS
	.align		4
        /*0030*/ 	.byte	0x02, 0x4c
        /*0032*/ 	.byte	0x01
	.zero		1


	//----- nvinfo : EIATTR_MERCURY_ISA_VERSION
	.align		4
        /*0034*/ 	.byte	0x03, 0x5f
        /*0036*/ 	.short	0x0101


	//----- nvinfo : EIATTR_VRC_CTA_INIT_COUNT
	.align		4
        /*0038*/ 	.byte	0x02, 0x4a
	.zero		1
	.zero		1


	//----- nvinfo : EIATTR_EXIT_INSTR_OFFSETS
	.align		4
        /*003c*/ 	.byte	0x04, 0x1c
        /*003e*/ 	.short	(.L_99 - .L_98)


	//   ....[0]....
.L_98:
        /*0040*/ 	.word	0x00000230


	//   ....[1]....
        /*0044*/ 	.word	0x000003d0


	//   ....[2]....
        /*0048*/ 	.word	0x00000450


	//----- nvinfo : EIATTR_CBANK_PARAM_SIZE
	.align		4
.L_99:
        /*004c*/ 	.byte	0x03, 0x19
        /*004e*/ 	.short	0x0010


	//----- nvinfo : EIATTR_PARAM_CBANK
	.align		4
        /*0050*/ 	.byte	0x04, 0x0a
        /*0052*/ 	.short	(.L_101 - .L_100)
	.align		4
.L_100:
        /*0054*/ 	.word	index@(.nv.constant0._Z9reduce_v4PfS_)
        /*0058*/ 	.short	0x0380
        /*005a*/ 	.short	0x0010


	//----- nvinfo : EIATTR_SW_WAR
	.align		4
.L_101:
        /*005c*/ 	.byte	0x04, 0x36
        /*005e*/ 	.short	(.L_103 - .L_102)
.L_102:
        /*0060*/ 	.word	0x00000008
.L_103:


//--------------------- .nv.info._Z9reduce_v3PfS_ --------------------------
	.section	.nv.info._Z9reduce_v3PfS_,"",@"SHT_CUDA_INFO"
	.sectionflags	@""
	.align	4


	//----- nvinfo : EIATTR_CUDA_API_VERSION
	.align		4
        /*0000*/ 	.byte	0x04, 0x37
        /*0002*/ 	.short	(.L_105 - .L_104)
.L_104:
        /*0004*/ 	.word	0x00000082


	//----- nvinfo : EIATTR_KPARAM_INFO
	.align		4
.L_105:
        /*0008*/ 	.byte	0x04, 0x17
        /*000a*/ 	.short	(.L_107 - .L_106)
.L_106:
        /*000c*/ 	.word	0x00000000
        /*0010*/ 	.short	0x0001
        /*0012*/ 	.short	0x0008
        /*0014*/ 	.byte	0x00, 0xf5, 0x21, 0x00


	//----- nvinfo : EIATTR_KPARAM_INFO
	.align		4
.L_107:
        /*0018*/ 	.byte	0x04, 0x17
        /*001a*/ 	.short	(.L_109 - .L_108)
.L_108:
        /*001c*/ 	.word	0x00000000
        /*0020*/ 	.short	0x0000
        /*0022*/ 	.short	0x0000
        /*0024*/ 	.byte	0x00, 0xf5, 0x21, 0x00


	//----- nvinfo : EIATTR_SPARSE_MMA_MASK
	.align		4
.L_109:
        /*0028*/ 	.byte	0x03, 0x50
        /*002a*/ 	.short	0x0000


	//----- nvinfo : EIATTR_MAXREG_COUNT
	.align		4
        /*002c*/ 	.byte	0x03, 0x1b
        /*002e*/ 	.short	0x00ff


	//----- nvinfo : EIATTR_NUM_BARRIERS
	.align		4
        /*0030*/ 	.byte	0x02, 0x4c
        /*0032*/ 	.byte	0x01
	.zero		1


	//----- nvinfo : EIATTR_MERCURY_ISA_VERSION
	.align		4
        /*0034*/ 	.byte	0x03, 0x5f
        /*0036*/ 	.short	0x0101


	//----- nvinfo : EIATTR_VRC_CTA_INIT_COUNT
	.align		4
        /*0038*/ 	.byte	0x02, 0x4a
	.zero		1
	.zero		1


	//----- nvinfo : EIATTR_EXIT_INSTR_OFFSETS
	.align		4
        /*003c*/ 	.byte	0x04, 0x1c
        /*003e*/ 	.short	(.L_111 - .L_110)


	//   ....[0]....
.L_110:
        /*0040*/ 	.word	0x00000230


	//   ....[1]....
        /*0044*/ 	.word	0x000002b0


	//----- nvinfo : EIATTR_CBANK_PARAM_SIZE
	.align		4
.L_111:
        /*0048*/ 	.byte	0x03, 0x19
        /*004a*/ 	.short	0x0010


	//----- nvinfo : EIATTR_PARAM_CBANK
	.align		4
        /*004c*/ 	.byte	0x04, 0x0a
        /*004e*/ 	.short	(.L_113 - .L_112)
	.align		4
.L_112:
        /*0050*/ 	.word	index@(.nv.constant0._Z9reduce_v3PfS_)
        /*0054*/ 	.short	0x0380
        /*0056*/ 	.short	0x0010


	//----- nvinfo : EIATTR_SW_WAR
	.align		4
.L_113:
        /*0058*/ 	.byte	0x04, 0x36
        /*005a*/ 	.short	(.L_115 - .L_114)
.L_114:
        /*005c*/ 	.word	0x00000008
.L_115:


//--------------------- .nv.info._Z9reduce_v2PfS_ --------------------------
	.section	.nv.info._Z9reduce_v2PfS_,"",@"SHT_CUDA_INFO"
	.sectionflags	@""
	.align	4


	//----- nvinfo : EIATTR_CUDA_API_VERSION
	.align		4
        /*0000*/ 	.byte	0x04, 0x37
        /*0002*/ 	.short	(.L_117 - .L_116)
.L_116:
        /*0004*/ 	.word	0x00000082


	//----- nvinfo : EIATTR_KPARAM_INFO
	.align		4
.L_117:
        /*0008*/ 	.byte	0x04, 0x17
        /*000a*/ 	.short	(.L_119 - .L_118)
.L_118:
        /*000c*/ 	.word	0x00000000
        /*0010*/ 	.short	0x0001
        /*0012*/ 	.short	0x0008
        /*0014*/ 	.byte	0x00, 0xf5, 0x21, 0x00


	//----- nvinfo : EIATTR_KPARAM_INFO
	.align		4
.L_119:
        /*0018*/ 	.byte	0x04, 0x17
        /*001a*/ 	.short	(.L_121 - .L_120)
.L_120:
        /*001c*/ 	.word	0x00000000
        /*0020*/ 	.short	0x0000
        /*0022*/ 	.short	0x0000
        /*0024*/ 	.byte	0x00, 0xf5, 0x21, 0x00


	//----- nvinfo : EIATTR_SPARSE_MMA_MASK
	.align		4
.L_121:
        /*0028*/ 	.byte	0x03, 0x50
        /*002a*/ 	.short	0x0000


	//----- nvinfo : EIATTR_MAXREG_COUNT
	.align		4
        /*002c*/ 	.byte	0x03, 0x1b
        /*002e*/ 	.short	0x00ff


	//----- nvinfo : EIATTR_NUM_BARRIERS
	.align		4
        /*0030*/ 	.byte	0x02, 0x4c
        /*0032*/ 	.byte	0x01
	.zero		1


	//----- nvinfo : EIATTR_MERCURY_ISA_VERSION
	.align		4
        /*0034*/ 	.byte	0x03, 0x5f
        /*0036*/ 	.short	0x0101


	//----- nvinfo : EIATTR_VRC_CTA_INIT_COUNT
	.align		4
        /*0038*/ 	.byte	0x02, 0x4a
	.zero		1
	.zero		1


	//----- nvinfo : EIATTR_EXIT_INSTR_OFFSETS
	.align		4
        /*003c*/ 	.byte	0x04, 0x1c
        /*003e*/ 	.short	(.L_123 - .L_122)


	//   ....[0]....
.L_122:
        /*0040*/ 	.word	0x000001e0


	//   ....[1]....
        /*0044*/ 	.word	0x00000260


	//----- nvinfo : EIATTR_CBANK_PARAM_SIZE
	.align		4
.L_123:
        /*0048*/ 	.byte	0x03, 0x19
        /*004a*/ 	.short	0x0010


	//----- nvinfo : EIATTR_PARAM_CBANK
	.align		4
        /*004c*/ 	.byte	0x04, 0x0a
        /*004e*/ 	.short	(.L_125 - .L_124)
	.align		4
.L_124:
        /*0050*/ 	.word	index@(.nv.constant0._Z9reduce_v2PfS_)
        /*0054*/ 	.short	0x0380
        /*0056*/ 	.short	0x0010


	//----- nvinfo : EIATTR_SW_WAR
	.align		4
.L_125:
        /*0058*/ 	.byte	0x04, 0x36
        /*005a*/ 	.short	(.L_127 - .L_126)
.L_126:
        /*005c*/ 	.word	0x00000008
.L_127:


//--------------------- .nv.info._Z9reduce_v1PfS_ --------------------------
	.section	.nv.info._Z9reduce_v1PfS_,"",@"SHT_CUDA_INFO"
	.sectionflags	@""
	.align	4


	//----- nvinfo : EIATTR_CUDA_API_VERSION
	.align		4
        /*0000*/ 	.byte	0x04, 0x37
        /*0002*/ 	.short	(.L_129 - .L_128)
.L_128:
        /*0004*/ 	.word	0x00000082


	//----- nvinfo : EIATTR_KPARAM_INFO
	.align		4
.L_129:
        /*0008*/ 	.byte	0x04, 0x17
        /*000a*/ 	.short	(.L_131 - .L_130)
.L_130:
        /*000c*/ 	.word	0x00000000
        /*0010*/ 	.short	0x0001
        /*0012*/ 	.short	0x0008
        /*0014*/ 	.byte	0x00, 0xf5, 0x21, 0x00


	//----- nvinfo : EIATTR_KPARAM_INFO
	.align		4
.L_131:
        /*0018*/ 	.byte	0x04, 0x17
        /*001a*/ 	.short	(.L_133 - .L_132)
.L_132:
        /*001c*/ 	.word	0x00000000
        /*0020*/ 	.short	0x0000
        /*0022*/ 	.short	0x0000
        /*0024*/ 	.byte	0x00, 0xf5, 0x21, 0x00


	//----- nvinfo : EIATTR_SPARSE_MMA_MASK
	.align		4
.L_133:
        /*0028*/ 	.byte	0x03, 0x50
        /*002a*/ 	.short	0x0000


	//----- nvinfo : EIATTR_MAXREG_COUNT
	.align		4
        /*002c*/ 	.byte	0x03, 0x1b
        /*002e*/ 	.short	0x00ff


	//----- nvinfo : EIATTR_NUM_BARRIERS
	.align		4
        /*0030*/ 	.byte	0x02, 0x4c
        /*0032*/ 	.byte	0x01
	.zero		1


	//----- nvinfo : EIATTR_MERCURY_ISA_VERSION
	.align		4
        /*0034*/ 	.byte	0x03, 0x5f
        /*0036*/ 	.short	0x0101


	//----- nvinfo : EIATTR_VRC_CTA_INIT_COUNT
	.align		4
        /*0038*/ 	.byte	0x02, 0x4a
	.zero		1
	.zero		1


	//----- nvinfo : EIATTR_EXIT_INSTR_OFFSETS
	.align		4
        /*003c*/ 	.byte	0x04, 0x1c
        /*003e*/ 	.short	(.L_135 - .L_134)


	//   ....[0]....
.L_134:
        /*0040*/ 	.word	0x00000210


	//   ....[1]....
        /*0044*/ 	.word	0x00000290


	//----- nvinfo : EIATTR_CBANK_PARAM_SIZE
	.align		4
.L_135:
        /*0048*/ 	.byte	0x03, 0x19
        /*004a*/ 	.short	0x0010


	//----- nvinfo : EIATTR_PARAM_CBANK
	.align		4
        /*004c*/ 	.byte	0x04, 0x0a
        /*004e*/ 	.short	(.L_137 - .L_136)
	.align		4
.L_136:
        /*0050*/ 	.word	index@(.nv.constant0._Z9reduce_v1PfS_)
        /*0054*/ 	.short	0x0380
        /*0056*/ 	.short	0x0010


	//----- nvinfo : EIATTR_SW_WAR
	.align		4
.L_137:
        /*0058*/ 	.byte	0x04, 0x36
        /*005a*/ 	.short	(.L_139 - .L_138)
.L_138:
        /*005c*/ 	.word	0x00000008
.L_139:


//--------------------- .nv.info._Z9reduce_v0PfS_ --------------------------
	.section	.nv.info._Z9reduce_v0PfS_,"",@"SHT_CUDA_INFO"
	.sectionflags	@""
	.align	4


	//----- nvinfo : EIATTR_CUDA_API_VERSION
	.align		4
        /*0000*/ 	.byte	0x04, 0x37
        /*0002*/ 	.short	(.L_141 - .L_140)
.L_140:
        /*0004*/ 	.word	0x00000082


	//----- nvinfo : EIATTR_KPARAM_INFO
	.align		4
.L_141:
        /*0008*/ 	.byte	0x04, 0x17
        /*000a*/ 	.short	(.L_143 - .L_142)
.L_142:
        /*000c*/ 	.word	0x00000000
        /*0010*/ 	.short	0x0001
        /*0012*/ 	.short	0x0008
        /*0014*/ 	.byte	0x00, 0xf5, 0x21, 0x00


	//----- nvinfo : EIATTR_KPARAM_INFO
	.align		4
.L_143:
        /*0018*/ 	.byte	0x04, 0x17
        /*001a*/ 	.short	(.L_145 - .L_144)
.L_144:
        /*001c*/ 	.word	0x00000000
        /*0020*/ 	.short	0x0000
        /*0022*/ 	.short	0x0000
        /*0024*/ 	.byte	0x00, 0xf5, 0x21, 0x00


	//----- nvinfo : EIATTR_SPARSE_MMA_MASK
	.align		4
.L_145:
        /*0028*/ 	.byte	0x03, 0x50
        /*002a*/ 	.short	0x0000


	//----- nvinfo : EIATTR_MAXREG_COUNT
	.align		4
        /*002c*/ 	.byte	0x03, 0x1b
        /*002e*/ 	.short	0x00ff


	//----- nvinfo : EIATTR_NUM_BARRIERS
	.align		4
        /*0030*/ 	.byte	0x02, 0x4c
        /*0032*/ 	.byte	0x01
	.zero		1


	//----- nvinfo : EIATTR_MERCURY_ISA_VERSION
	.align		4
        /*0034*/ 	.byte	0x03, 0x5f
        /*0036*/ 	.short	0x0101


	//----- nvinfo : EIATTR_VRC_CTA_INIT_COUNT
	.align		4
        /*0038*/ 	.byte	0x02, 0x4a
	.zero		1
	.zero		1


	//----- nvinfo : EIATTR_EXIT_INSTR_OFFSETS
	.align		4
        /*003c*/ 	.byte	0x04, 0x1c
        /*003e*/ 	.short	(.L_147 - .L_146)


	//   ....[0]....
.L_146:
        /*0040*/ 	.word	0x000001f0


	//   ....[1]....
        /*0044*/ 	.word	0x00000270


	//----- nvinfo : EIATTR_CBANK_PARAM_SIZE
	.align		4
.L_147:
        /*0048*/ 	.byte	0x03, 0x19
        /*004a*/ 	.short	0x0010


	//----- nvinfo : EIATTR_PARAM_CBANK
	.align		4
        /*004c*/ 	.byte	0x04, 0x0a
        /*004e*/ 	.short	(.L_149 - .L_148)
	.align		4
.L_148:
        /*0050*/ 	.word	index@(.nv.constant0._Z9reduce_v0PfS_)
        /*0054*/ 	.short	0x0380
        /*0056*/ 	.short	0x0010


	//----- nvinfo : EIATTR_SW_WAR
	.align		4
.L_149:
        /*0058*/ 	.byte	0x04, 0x36
        /*005a*/ 	.short	(.L_151 - .L_150)
.L_150:
        /*005c*/ 	.word	0x00000008
.L_151:


//--------------------- .nv.callgraph             --------------------------
	.section	.nv.callgraph,"",@"SHT_CUDA_CALLGRAPH"
	.align	4
	.sectionentsize	8
	.align		4
        /*0000*/ 	.word	0x00000000
	.align		4
        /*0004*/ 	.word	0xffffffff
	.align		4
        /*0008*/ 	.word	0x00000000
	.align		4
        /*000c*/ 	.word	0xfffffffe
	.align		4
        /*0010*/ 	.word	0x00000000
	.align		4
        /*0014*/ 	.word	0xfffffffd
	.align		4
        /*0018*/ 	.word	0x00000000
	.align		4
        /*001c*/ 	.word	0xfffffffc


//--------------------- .text._Z9reduce_v7ILj256ELi128EEvPfS0_j --------------------------
	.section	.text._Z9reduce_v7ILj256ELi128EEvPfS0_j,"ax",@progbits
	.align	128
        .global         _Z9reduce_v7ILj256ELi128EEvPfS0_j
        .type           _Z9reduce_v7ILj256ELi128EEvPfS0_j,@function
        .size           _Z9reduce_v7ILj256ELi128EEvPfS0_j,(.L_x_20 - _Z9reduce_v7ILj256ELi128EEvPfS0_j)
        .other          _Z9reduce_v7ILj256ELi128EEvPfS0_j,@"STO_CUDA_ENTRY STV_DEFAULT"
_Z9reduce_v7ILj256ELi128EEvPfS0_j:
.text._Z9reduce_v7ILj256ELi128EEvPfS0_j:
[----:B------:R-:W-:Y:S01]  /*0000*/  LDC R1, c[0x0][0x37c] ;  /* 0x0000df00ff017b82 */ /* 0x000fe20000000800 */
[----:B------:R-:W0:Y:S07]  /*0010*/  S2R R0, SR_CTAID.X ;  /* 0x0000000000007919 */ /* 0x000e2e0000002500 */
[----:B------:R-:W1:Y:S01]  /*0020*/  LDC.64 R2, c[0x0][0x380] ;  /* 0x0000e000ff027b82 */ /* 0x000e620000000a00 */
[----:B------:R-:W2:Y:S01]  /*0030*/  LDCU.64 UR6, c[0x0][0x358] ;  /* 0x00006b00ff0677ac */ /* 0x000ea20008000a00 */
[----:B------:R-:W3:Y:S01]  /*0040*/  S2R R10, SR_TID.X ;  /* 0x00000000000a7919 */ /* 0x000ee20000002100 */
[----:B0-----:R-:W-:-:S04]  /*0050*/  SHF.L.U32 R5, R0, 0xf, RZ ;  /* 0x0000000f00057819 */ /* 0x001fc800000006ff */
[----:B---3--:R-:W-:-:S05]  /*0060*/  LOP3.LUT R5, R5, R10, RZ, 0xfc, !PT ;  /* 0x0000000a05057212 */ /* 0x008fca00078efcff */
[----:B-1----:R-:W-:-:S05]  /*0070*/  IMAD.WIDE.U32 R6, R5, 0x4, R2 ;  /* 0x0000000405067825 */ /* 0x002fca00078e0002 */
[----:B--2---:R-:W2:Y:S04]  /*0080*/  LDG.E R11, desc[UR6][R6.64] ;  /* 0x00000006060b7981 */ /* 0x004ea8000c1e1900 */
[----:B------:R-:W3:Y:S04]  /*0090*/  LDG.E R24, desc[UR6][R6.64+0x400] ;  /* 0x0004000606187981 */ /* 0x000ee8000c1e1900 */
[----:B------:R-:W4:Y:S04]  /*00a0*/  LDG.E R27, desc[UR6][R6.64+0x800] ;  /* 0x00080006061b7981 */ /* 0x000f28000c1e1900 */
[----:B------:R-:W5:Y:S04]  /*00b0*/  LDG.E R12, desc[UR6][R6.64+0xc00] ;  /* 0x000c0006060c7981 */ /* 0x000f68000c1e1900 */
        /* <DEDUP_REMOVED lines=13> */
[----:B------:R-:W5:Y:S01]  /*0190*/  LDG.E R25, desc[UR6][R6.64+0x4400] ;  /* 0x0044000606197981 */ /* 0x000f62000c1e1900 */
[----:B--2---:R-:W-:-:S03]  /*01a0*/  FADD R23, RZ, R11 ;  /* 0x0000000bff177221 */ /* 0x004fc60000000000 */
[----:B------:R-:W2:Y:S01]  /*01b0*/  LDG.E R11, desc[UR6][R6.64+0x4800] ;  /* 0x00480006060b7981 */ /* 0x000ea2000c1e1900 */
[----:B---3--:R-:W-:-:S03]  /*01c0*/  FADD R24, R23, R24 ;  /* 0x0000001817187221 */ /* 0x008fc60000000000 */
[----:B------:R-:W3:Y:S01]  /*01d0*/  LDG.E R23, desc[UR6][R6.64+0x4c00] ;  /* 0x004c000606177981 */ /* 0x000ee2000c1e1900 */
[----:B----4-:R-:W-:-:S03]  /*01e0*/  FADD R27, R24, R27 ;  /* 0x0000001b181b7221 */ /* 0x010fc60000000000 */
[----:B------:R-:W4:Y:S01]  /*01f0*/  LDG.E R24, desc[UR6][R6.64+0x5000] ;  /* 0x0050000606187981 */ /* 0x000f22000c1e1900 */
[----:B-----5:R-:W-:-:S03]  /*0200*/  FADD R26, R27, R12 ;  /* 0x0000000c1b1a7221 */ /* 0x020fc60000000000 */
[----:B------:R-:W5:Y:S01]  /*0210*/  LDG.E R12, desc[UR6][R6.64+0x5400] ;  /* 0x00540006060c7981 */ /* 0x000f62000c1e1900 */
[----:B------:R-:W-:-:S03]  /*0220*/  FADD R27, R26, R13 ;  /* 0x0000000d1a1b7221 */ /* 0x000fc60000000000 */
        /* <DEDUP_REMOVED lines=27> */
[----:B--2---:R-:W-:-:S03]  /*03e0*/  FADD R26, R26, R11 ;  /* 0x0000000b1a1a7221 */ /* 0x004fc60000000000 */
        /* <DEDUP_REMOVED lines=143> */
[----:B------:R-:W-:-:S03]  /*0ce0*/  IADD3 R29, PT, PT, R5, 0x7d00, RZ ;  /* 0x00007d00051d7810 */ /* 0x000fc60007ffe0ff */
[----:B------:R-:W5:Y:S04]  /*0cf0*/  LDG.E R25, desc[UR6][R6.64+0x1e800] ;  /* 0x01e8000606197981 */ /* 0x000f68000c1e1900 */
[----:B------:R-:W5:Y:S01]  /*0d00*/  LDG.E R27, desc[UR6][R6.64+0x1f000] ;  /* 0x01f00006061b7981 */ /* 0x000f62000c1e1900 */
[----:B--2---:R-:W-:-:S03]  /*0d10*/  FADD R28, R28, R11 ;  /* 0x0000000b1c1c7221 */ /* 0x004fc60000000000 */
[----:B------:R-:W2:Y:S01]  /*0d20*/  LDG.E R11, desc[UR6][R6.64+0x1b000] ;  /* 0x01b00006060b7981 */ /* 0x000ea2000c1e1900 */
[----:B---3--:R-:W-:-:S03]  /*0d30*/  FADD R23, R28, R23 ;  /* 0x000000171c177221 */ /* 0x008fc60000000000 */
[----:B------:R-:W3:Y:S01]  /*0d40*/  LDG.E R28, desc[UR6][R6.64+0x1ec00] ;  /* 0x01ec0006061c7981 */ /* 0x000ee2000c1e1900 */
[----:B----4-:R-:W-:-:S04]  /*0d50*/  FADD R23, R23, R24 ;  /* 0x0000001817177221 */ /* 0x010fc80000000000 */
[----:B-----5:R-:W-:Y:S02]  /*0d60*/  FADD R24, R23, R12 ;  /* 0x0000000c17187221 */ /* 0x020fe40000000000 */
[----:B------:R-:W4:Y:S02]  /*0d70*/  LDG.E R12, desc[UR6][R6.64+0x1b400] ;  /* 0x01b40006060c7981 */ /* 0x000f24000c1e1900 */
[----:B------:R-:W-:Y:S02]  /*0d80*/  FADD R23, R24, R13 ;  /* 0x0000000d18177221 */ /* 0x000fe40000000000 */
[----:B------:R-:W5:Y:S02]  /*0d90*/  LDG.E R13, desc[UR6][R6.64+0x1b800] ;  /* 0x01b80006060d7981 */ /* 0x000f64000c1e1900 */
[----:B------:R-:W-:Y:S02]  /*0da0*/  FADD R24, R23, R14 ;  /* 0x0000000e17187221 */ /* 0x000fe40000000000 */
[----:B------:R-:W3:Y:S02]  /*0db0*/  LDG.E R14, desc[UR6][R6.64+0x1bc00] ;  /* 0x01bc0006060e7981 */ /* 0x000ee4000c1e1900 */
[----:B------:R-:W-:-:S02]  /*0dc0*/  FADD R23, R24, R15 ;  /* 0x0000000f18177221 */ /* 0x000fc40000000000 */
[----:B------:R-:W3:Y:S02]  /*0dd0*/  LDG.E R15, desc[UR6][R6.64+0x1c000] ;  /* 0x01c00006060f7981 */ /* 0x000ee4000c1e1900 */
[----:B------:R-:W-:Y:S02]  /*0de0*/  FADD R24, R23, R16 ;  /* 0x0000001017187221 */ /* 0x000fe40000000000 */
[----:B------:R-:W3:Y:S02]  /*0df0*/  LDG.E R16, desc[UR6][R6.64+0x1c400] ;  /* 0x01c4000606107981 */ /* 0x000ee4000c1e1900 */
        /* <DEDUP_REMOVED lines=16> */
[----:B------:R-:W-:-:S04]  /*0f00*/  FADD R9, R9, R4 ;  /* 0x0000000409097221 */ /* 0x000fc80000000000 */
[----:B------:R-:W-:Y:S01]  /*0f10*/  FADD R26, R9, R26 ;  /* 0x0000001a091a7221 */ /* 0x000fe20000000000 */
[----:B------:R-:W-:Y:S01]  /*0f20*/  IMAD.WIDE.U32 R8, R29, 0x4, R2 ;  /* 0x000000041d087825 */ /* 0x000fe200078e0002 */
[----:B------:R-:W-:-:S05]  /*0f30*/  IADD3 R29, PT, PT, R5, 0x7e00, RZ ;  /* 0x00007e00051d7810 */ /* 0x000fca0007ffe0ff */
[----:B------:R0:W3:Y:S02]  /*0f40*/  LDG.E R8, desc[UR6][R8.64] ;  /* 0x0000000608087981 */ /* 0x0000e4000c1e1900 */
[----:B0-----:R-:W-:Y:S01]  /*0f50*/  IADD3 R9, PT, PT, R5, 0x7f00, RZ ;  /* 0x00007f0005097810 */ /* 0x001fe20007ffe0ff */
[----:B------:R-:W-:-:S04]  /*0f60*/  IMAD.WIDE.U32 R4, R29, 0x4, R2 ;  /* 0x000000041d047825 */ /* 0x000fc800078e0002 */
[----:B------:R-:W-:Y:S02]  /*0f70*/  IMAD.WIDE.U32 R2, R9, 0x4, R2 ;  /* 0x0000000409027825 */ /* 0x000fe400078e0002 */
[----:B------:R-:W3:Y:S04]  /*0f80*/  LDG.E R4, desc[UR6][R4.64] ;  /* 0x0000000604047981 */ /* 0x000ee8000c1e1900 */
[----:B------:R-:W3:Y:S01]  /*0f90*/  LDG.E R2, desc[UR6][R2.64] ;  /* 0x0000000602027981 */ /* 0x000ee2000c1e1900 */
[----:B------:R-:W0:Y:S01]  /*0fa0*/  LDCU UR4, c[0x0][0x360] ;  /* 0x00006c00ff0477ac */ /* 0x000e220008000800 */
[----:B--2---:R-:W-:-:S04]  /*0fb0*/  FADD R11, R26, R11 ;  /* 0x0000000b1a0b7221 */ /* 0x004fc80000000000 */
[----:B----4-:R-:W-:-:S04]  /*0fc0*/  FADD R12, R11, R12 ;  /* 0x0000000c0b0c7221 */ /* 0x010fc80000000000 */
[----:B-----5:R-:W-:-:S04]  /*0fd0*/  FADD R13, R12, R13 ;  /* 0x0000000d0c0d7221 */ /* 0x020fc80000000000 */
[----:B---3--:R-:W-:-:S04]  /*0fe0*/  FADD R14, R13, R14 ;  /* 0x0000000e0d0e7221 */ /* 0x008fc80000000000 */
[----:B------:R-:W-:-:S04]  /*0ff0*/  FADD R15, R14, R15 ;  /* 0x0000000f0e0f7221 */ /* 0x000fc80000000000 */
        /* <DEDUP_REMOVED lines=14> */
[----:B------:R-:W-:-:S05]  /*10e0*/  FADD R2, R27, R2 ;  /* 0x000000021b027221 */ /* 0x000fca0000000000 */
[----:B------:R-:W1:Y:S02]  /*10f0*/  SHFL.DOWN PT, R3, R2, 0x10, 0x1f ;  /* 0x0a001f0002037f89 */ /* 0x000e6400000e0000 */
[----:B-1----:R-:W-:-:S05]  /*1100*/  FADD R4, R2, R3 ;  /* 0x0000000302047221 */ /* 0x002fca0000000000 */
[----:B------:R-:W1:Y:S02]  /*1110*/  SHFL.DOWN PT, R3, R4, 0x8, 0x1f ;  /* 0x09001f0004037f89 */ /* 0x000e6400000e0000 */
[----:B-1----:R-:W-:-:S05]  /*1120*/  FADD R5, R4, R3 ;  /* 0x0000000304057221 */ /* 0x002fca0000000000 */
[----:B------:R-:W1:Y:S01]  /*1130*/  SHFL.DOWN PT, R6, R5, 0x4, 0x1f ;  /* 0x08801f0005067f89 */ /* 0x000e6200000e0000 */
[----:B------:R-:W-:Y:S01]  /*1140*/  LOP3.LUT P0, R3, R10, 0x1f, RZ, 0xc0, !PT ;  /* 0x0000001f0a037812 */ /* 0x000fe2000780c0ff */
[----:B-1----:R-:W-:-:S05]  /*1150*/  FADD R6, R5, R6 ;  /* 0x0000000605067221 */ /* 0x002fca0000000000 */
[----:B------:R-:W1:Y:S07]  /*1160*/  SHFL.DOWN PT, R7, R6, 0x2, 0x1f ;  /* 0x08401f0006077f89 */ /* 0x000e6e00000e0000 */
[----:B------:R-:W2:Y:S01]  /*1170*/  @!P0 S2R R9, SR_CgaCtaId ;  /* 0x0000000000098919 */ /* 0x000ea20000008800 */
[----:B0-----:R-:W-:-:S06]  /*1180*/  USHF.R.U32.HI UR4, URZ, 0x5, UR4 ;  /* 0x00000005ff047899 */ /* 0x001fcc0008011604 */
[----:B------:R-:W-:Y:S01]  /*1190*/  ISETP.GE.U32.AND P1, PT, R10, UR4, PT ;  /* 0x000000040a007c0c */ /* 0x000fe2000bf26070 */
[----:B-1----:R-:W-:-:S05]  /*11a0*/  FADD R7, R6, R7 ;  /* 0x0000000706077221 */ /* 0x002fca0000000000 */
[----:B------:R-:W0:Y:S07]  /*11b0*/  SHFL.DOWN PT, R2, R7, 0x1, 0x1f ;  /* 0x08201f0007027f89 */ /* 0x000e2e00000e0000 */
[----:B------:R-:W1:Y:S01]  /*11c0*/  @!P1 S2R R11, SR_CgaCtaId ;  /* 0x00000000000b9919 */ /* 0x000e620000008800 */
[----:B------:R-:W-:-:S04]  /*11d0*/  @!P0 MOV R4, 0x400 ;  /* 0x0000040000048802 */ /* 0x000fc80000000f00 */
[----:B--2---:R-:W-:-:S04]  /*11e0*/  @!P0 LEA R5, R9, R4, 0x18 ;  /* 0x0000000409058211 */ /* 0x004fc800078ec0ff */
[----:B------:R-:W-:Y:S01]  /*11f0*/  @!P0 LEA.HI R5, R10, R5, RZ, 0x1d ;  /* 0x000000050a058211 */ /* 0x000fe200078fe8ff */
[----:B0-----:R-:W-:-:S05]  /*1200*/  FADD R2, R7, R2 ;  /* 0x0000000207027221 */ /* 0x001fca0000000000 */
[----:B------:R0:W-:Y:S01]  /*1210*/  @!P0 STS [R5], R2 ;  /* 0x0000000205008388 */ /* 0x0001e20000000800 */
[----:B------:R-:W-:-:S04]  /*1220*/  @!P1 MOV R8, 0x400 ;  /* 0x0000040000089802 */ /* 0x000fc80000000f00 */
[----:B-1----:R-:W-:-:S04]  /*1230*/  @!P1 LEA R8, R11, R8, 0x18 ;  /* 0x000000080b089211 */ /* 0x002fc800078ec0ff */
[----:B------:R-:W-:Y:S01]  /*1240*/  @!P1 LEA R3, R3, R8, 0x2 ;  /* 0x0000000803039211 */ /* 0x000fe200078e10ff */
[----:B------:R-:W-:Y:S06]  /*1250*/  BAR.SYNC.DEFER_BLOCKING 0x0 ;  /* 0x0000000000007b1d */ /* 0x000fec0000010000 */
[----:B------:R-:W1:Y:S01]  /*1260*/  @!P1 LDS R3, [R3] ;  /* 0x0000000003039984 */ /* 0x000e620000000800 */
[----:B------:R-:W-:Y:S04]  /*1270*/  BSSY.RECONVERGENT B0, `(.L_x_0) ;  /* 0x0000005000007945 */ /* 0x000fe80003800200 */
[----:B0-----:R-:W-:Y:S05]  /*1280*/  @!P1 BRA `(.L_x_1) ;  /* 0x00000000000c9947 */ /* 0x001fea0003800000 */
[----:B------:R-:W-:-:S13]  /*1290*/  ISETP.GT.U32.AND P0, PT, R10, 0x1f, PT ;  /* 0x0000001f0a00780c */ /* 0x000fda0003f04070 */
[----:B------:R-:W-:Y:S05]  /*12a0*/  @P0 EXIT ;  /* 0x000000000000094d */ /* 0x000fea0003800000 */
[----:B-1----:R-:W-:-:S07]  /*12b0*/  HFMA2 R3, -RZ, RZ, 0, 0 ;  /* 0x00000000ff037431 */ /* 0x002fce00000001ff */
.L_x_1:
[----:B------:R-:W-:Y:S05]  /*12c0*/  BSYNC.RECONVERGENT B0 ;  /* 0x0000000000007941 */ /* 0x000fea0003800200 */
.L_x_0:
[----:B-1----:R-:W0:Y:S01]  /*12d0*/  SHFL.DOWN PT, R2, R3, 0x4, 0x1f ;  /* 0x08801f0003027f89 */ /* 0x002e2200000e0000 */
[----:B------:R-:W-:Y:S01]  /*12e0*/  ISETP.NE.AND P0, PT, R10, RZ, PT ;  /* 0x000000ff0a00720c */ /* 0x000fe20003f05270 */
[----:B0-----:R-:W-:-:S05]  /*12f0*/  FADD R2, R2, R3 ;  /* 0x0000000302027221 */ /* 0x001fca0000000000 */
[----:B------:R-:W0:Y:S02]  /*1300*/  SHFL.DOWN PT, R5, R2, 0x2, 0x1f ;  /* 0x08401f0002057f89 */ /* 0x000e2400000e0000 */
[----:B0-----:R-:W-:-:S05]  /*1310*/  FADD R5, R2, R5 ;  /* 0x0000000502057221 */ /* 0x001fca0000000000 */
[----:B------:R0:W1:Y:S01]  /*1320*/  SHFL.DOWN PT, R4, R5, 0x1, 0x1f ;  /* 0x08201f0005047f89 */ /* 0x00006200000e0000 */
[----:B------:R-:W-:Y:S05]  /*1330*/  @P0 EXIT ;  /* 0x000000000000094d */ /* 0x000fea0003800000 */
[----:B------:R-:W2:Y:S01]  /*1340*/  LDC.64 R2, c[0x0][0x388] ;  /* 0x0000e200ff027b82 */ /* 0x000ea20000000a00 */
[----:B01----:R-:W-:Y:S01]  /*1350*/  FADD R5, R5, R4 ;  /* 0x0000000405057221 */ /* 0x003fe20000000000 */
[----:B--2---:R-:W-:-:S05]  /*1360*/  IMAD.WIDE.U32 R2, R0, 0x4, R2 ;  /* 0x0000000400027825 */ /* 0x004fca00078e0002 */
[----:B------:R-:W-:Y:S01]  /*1370*/  STG.E desc[UR6][R2.64], R5 ;  /* 0x0000000502007986 */ /* 0x000fe2000c101906 */
[----:B------:R-:W-:Y:S05]  /*1380*/  EXIT ;  /* 0x000000000000794d */ /* 0x000fea0003800000 */
.L_x_2:
[----:B------:R-:W-:-:S00]  /*1390*/  BRA `(.L_x_2) ;  /* 0xfffffffc00fc7947 */ /* 0x000fc0000383ffff */
[----:B------:R-:W-:-:S00]  /*13a0*/  NOP ;  /* 0x0000000000007918 */ /* 0x000fc00000000000 */
        /* <DEDUP_REMOVED lines=13> */
.L_x_20:


//--------------------- .text._Z9reduce_v6ILj256ELi128EEvPfS0_ --------------------------
	.section	.text._Z9reduce_v6ILj256ELi128EEvPfS0_,"ax",@progbits
	.align	128
        .global         _Z9reduce_v6ILj256ELi128EEvPfS0_
        .type           _Z9reduce_v6ILj256ELi128EEvPfS0_,@function
        .size           _Z9reduce_v6ILj256ELi128EEvPfS0_,(.L_x_21 - _Z9reduce_v6ILj256ELi128EEvPfS0_)
        .other          _Z9reduce_v6ILj256ELi128EEvPfS0_,@"STO_CUDA_ENTRY STV_DEFAULT"
_Z9reduce_v6ILj256ELi128EEvPfS0_:
.text._Z9reduce_v6ILj256ELi128EEvPfS0_:
[----:B------:R-:W-:Y:S01]  /*0000*/  LDC R1, c[0x0][0x37c] ;  /* 0x0000df00ff017b82 */ /* 0x000fe20000000800 */
[----:B------:R-:W0:Y:S01]  /*0010*/  S2R R0, SR_CTAID.X ;  /* 0x0000000000007919 */ /* 0x000e220000002500 */
[----:B------:R-:W0:Y:S06]  /*0020*/  LDCU UR4, c[0x0][0x360] ;  /* 0x00006c00ff0477ac */ /* 0x000e2c0008000800 */
[----:B------:R-:W1:Y:S01]  /*0030*/  LDC.64 R12, c[0x0][0x380] ;  /* 0x0000e000ff0c7b82 */ /* 0x000e620000000a00 */
[----:B------:R-:W2:Y:S01]  /*0040*/  S2R R2, SR_TID.X ;  /* 0x0000000000027919 */ /* 0x000ea20000002100 */
[----:B------:R-:W3:Y:S01]  /*0050*/  LDCU.64 UR6, c[0x0][0x358] ;  /* 0x00006b00ff0677ac */ /* 0x000ee20008000a00 */
[----:B0-----:R-:W-:-:S05]  /*0060*/  IMAD R5, R0, UR4, RZ ;  /* 0x0000000400057c24 */ /* 0x001fca000f8e02ff */
[----:B--2---:R-:W-:-:S04]  /*0070*/  LEA R5, R5, R2, 0x7 ;  /* 0x0000000205057211 */ /* 0x004fc800078e38ff */
[C---:B------:R-:W-:Y:S01]  /*0080*/  IADD3 R11, PT, PT, R5.reuse, 0x100, RZ ;  /* 0x00000100050b7810 */ /* 0x040fe20007ffe0ff */
[C---:B-1----:R-:W-:Y:S01]  /*0090*/  IMAD.WIDE.U32 R6, R5.reuse, 0x4, R12 ;  /* 0x0000000405067825 */ /* 0x042fe200078e000c */
[----:B------:R-:W-:-:S03]  /*00a0*/  IADD3 R15, PT, PT, R5, 0x200, RZ ;  /* 0x00000200050f7810 */ /* 0x000fc60007ffe0ff */
[--C-:B------:R-:W-:Y:S01]  /*00b0*/  IMAD.WIDE.U32 R10, R11, 0x4, R12.reuse ;  /* 0x000000040b0a7825 */ /* 0x100fe200078e000c */
[----:B---3--:R0:W2:Y:S03]  /*00c0*/  LDG.E R23, desc[UR6][R6.64] ;  /* 0x0000000606177981 */ /* 0x0080a6000c1e1900 */
[----:B------:R-:W-:Y:S01]  /*00d0*/  IMAD.WIDE.U32 R14, R15, 0x4, R12 ;  /* 0x000000040f0e7825 */ /* 0x000fe200078e000c */
[----:B------:R-:W3:Y:S04]  /*00e0*/  LDG.E R3, desc[UR6][R10.64] ;  /* 0x000000060a037981 */ /* 0x000ee8000c1e1900 */
[----:B------:R-:W4:Y:S01]  /*00f0*/  LDG.E R4, desc[UR6][R14.64] ;  /* 0x000000060e047981 */ /* 0x000f22000c1e1900 */
[----:B------:R-:W-:-:S02]  /*0100*/  IADD3 R17, PT, PT, R5, 0x300, RZ ;  /* 0x0000030005117810 */ /* 0x000fc40007ffe0ff */
[----:B------:R-:W-:-:S03]  /*0110*/  IADD3 R9, PT, PT, R5, 0x400, RZ ;  /* 0x0000040005097810 */ /* 0x000fc60007ffe0ff */
[----:B------:R-:W-:-:S04]  /*0120*/  IMAD.WIDE.U32 R16, R17, 0x4, R12 ;  /* 0x0000000411107825 */ /* 0x000fc800078e000c */
[----:B------:R-:W-:Y:S01]  /*0130*/  IMAD.WIDE.U32 R8, R9, 0x4, R12 ;  /* 0x0000000409087825 */ /* 0x000fe200078e000c */
[----:B------:R1:W5:Y:S01]  /*0140*/  LDG.E R22, desc[UR6][R16.64] ;  /* 0x0000000610167981 */ /* 0x000362000c1e1900 */
[----:B------:R-:W-:-:S04]  /*0150*/  IADD3 R21, PT, PT, R5, 0x500, RZ ;  /* 0x0000050005157810 */ /* 0x000fc80007ffe0ff */
[----:B------:R-:W5:Y:S01]  /*0160*/  LDG.E R8, desc[UR6][R8.64] ;  /* 0x0000000608087981 */ /* 0x000f62000c1e1900 */
[----:B0-----:R-:W-:Y:S01]  /*0170*/  IADD3 R7, PT, PT, R5, 0x600, RZ ;  /* 0x0000060005077810 */ /* 0x001fe20007ffe0ff */
[----:B------:R-:W-:-:S04]  /*0180*/  IMAD.WIDE.U32 R20, R21, 0x4, R12 ;  /* 0x0000000415147825 */ /* 0x000fc800078e000c */
[----:B------:R-:W-:Y:S02]  /*0190*/  IMAD.WIDE.U32 R6, R7, 0x4, R12 ;  /* 0x0000000407067825 */ /* 0x000fe400078e000c */
[----:B------:R-:W5:Y:S04]  /*01a0*/  LDG.E R20, desc[UR6][R20.64] ;  /* 0x0000000614147981 */ /* 0x000f68000c1e1900 */
[----:B------:R0:W5:Y:S01]  /*01b0*/  LDG.E R6, desc[UR6][R6.64] ;  /* 0x0000000606067981 */ /* 0x000162000c1e1900 */
[C---:B------:R-:W-:Y:S02]  /*01c0*/  IADD3 R27, PT, PT, R5.reuse, 0x700, RZ ;  /* 0x00000700051b7810 */ /* 0x040fe40007ffe0ff */
[----:B-1----:R-:W-:-:S03]  /*01d0*/  IADD3 R17, PT, PT, R5, 0x800, RZ ;  /* 0x0000080005117810 */ /* 0x002fc60007ffe0ff */
[----:B------:R-:W-:-:S04]  /*01e0*/  IMAD.WIDE.U32 R26, R27, 0x4, R12 ;  /* 0x000000041b1a7825 */ /* 0x000fc800078e000c */
[----:B------:R-:W-:Y:S01]  /*01f0*/  IMAD.WIDE.U32 R16, R17, 0x4, R12 ;  /* 0x0000000411107825 */ /* 0x000fe200078e000c */
[----:B------:R-:W5:Y:S04]  /*0200*/  LDG.E R11, desc[UR6][R26.64] ;  /* 0x000000061a0b7981 */ /* 0x000f68000c1e1900 */
[----:B------:R-:W5:Y:S01]  /*0210*/  LDG.E R9, desc[UR6][R16.64] ;  /* 0x0000000610097981 */ /* 0x000f62000c1e1900 */
[C---:B------:R-:W-:Y:S02]  /*0220*/  IADD3 R19, PT, PT, R5.reuse, 0x900, RZ ;  /* 0x0000090005137810 */ /* 0x040fe40007ffe0ff */
[----:B------:R-:W-:-:S03]  /*0230*/  IADD3 R25, PT, PT, R5, 0xa00, RZ ;  /* 0x00000a0005197810 */ /* 0x000fc60007ffe0ff */
[----:B------:R-:W-:-:S04]  /*0240*/  IMAD.WIDE.U32 R18, R19, 0x4, R12 ;  /* 0x0000000413127825 */ /* 0x000fc800078e000c */
[----:B------:R-:W-:Y:S02]  /*0250*/  IMAD.WIDE.U32 R24, R25, 0x4, R12 ;  /* 0x0000000419187825 */ /* 0x000fe400078e000c */
[----:B------:R-:W5:Y:S04]  /*0260*/  LDG.E R18, desc[UR6][R18.64] ;  /* 0x0000000612127981 */ /* 0x000f68000c1e1900 */
[----:B------:R-:W5:Y:S01]  /*0270*/  LDG.E R10, desc[UR6][R24.64] ;  /* 0x00000006180a7981 */ /* 0x000f62000c1e1900 */
[C---:B------:R-:W-:Y:S02]  /*0280*/  IADD3 R15, PT, PT, R5.reuse, 0xb00, RZ ;  /* 0x00000b00050f7810 */ /* 0x040fe40007ffe0ff */
[----:B0-----:R-:W-:-:S03]  /*0290*/  IADD3 R7, PT, PT, R5, 0xc00, RZ ;  /* 0x00000c0005077810 */ /* 0x001fc60007ffe0ff */
[----:B------:R-:W-:-:S05]  /*02a0*/  IMAD.WIDE.U32 R14, R15, 0x4, R12 ;  /* 0x000000040f0e7825 */ /* 0x000fca00078e000c */
[----:B------:R0:W5:Y:S02]  /*02b0*/  LDG.E R21, desc[UR6][R14.64] ;  /* 0x000000060e157981 */ /* 0x000164000c1e1900 */
[----:B0-----:R-:W-:-:S05]  /*02c0*/  IMAD.WIDE.U32 R14, R7, 0x4, R12 ;  /* 0x00000004070e7825 */ /* 0x001fca00078e000c */
[----:B------:R0:W5:Y:S01]  /*02d0*/  LDG.E R7, desc[UR6][R14.64] ;  /* 0x000000060e077981 */ /* 0x000162000c1e1900 */
[C---:B------:R-:W-:Y:S02]  /*02e0*/  IADD3 R17, PT, PT, R5.reuse, 0xd00, RZ ;  /* 0x00000d0005117810 */ /* 0x040fe40007ffe0ff */
[C---:B------:R-:W-:Y:S02]  /*02f0*/  IADD3 R27, PT, PT, R5.reuse, 0xe00, RZ ;  /* 0x00000e00051b7810 */ /* 0x040fe40007ffe0ff */
[----:B------:R-:W-:Y:S01]  /*0300*/  IADD3 R29, PT, PT, R5, 0x1000, RZ ;  /* 0x00001000051d7810 */ /* 0x000fe20007ffe0ff */
[----:B------:R-:W-:-:S04]  /*0310*/  IMAD.WIDE.U32 R16, R17, 0x4, R12 ;  /* 0x0000000411107825 */ /* 0x000fc800078e000c */
[--C-:B0-----:R-:W-:Y:S01]  /*0320*/  IMAD.WIDE.U32 R14, R27, 0x4, R12.reuse ;  /* 0x000000041b0e7825 */ /* 0x101fe200078e000c */
[----:B------:R-:W-:Y:S01]  /*0330*/  IADD3 R27, PT, PT, R5, 0xf00, RZ ;  /* 0x00000f00051b7810 */ /* 0x000fe20007ffe0ff */
[----:B------:R0:W5:Y:S04]  /*0340*/  LDG.E R19, desc[UR6][R16.64] ;  /* 0x0000000610137981 */ /* 0x000168000c1e1900 */
[----:B------:R1:W5:Y:S01]  /*0350*/  LDG.E R25, desc[UR6][R14.64] ;  /* 0x000000060e197981 */ /* 0x000362000c1e1900 */
[----:B0-----:R-:W-:Y:S01]  /*0360*/  IMAD.WIDE.U32 R16, R27, 0x4, R12 ;  /* 0x000000041b107825 */ /* 0x001fe200078e000c */
[----:B------:R-:W-:-:S03]  /*0370*/  IADD3 R27, PT, PT, R5, 0x1100, RZ ;  /* 0x00001100051b7810 */ /* 0x000fc60007ffe0ff */
[----:B-1----:R-:W-:Y:S01]  /*0380*/  IMAD.WIDE.U32 R14, R29, 0x4, R12 ;  /* 0x000000041d0e7825 */ /* 0x002fe200078e000c */
[----:B------:R-:W5:Y:S01]  /*0390*/  LDG.E R24, desc[UR6][R16.64] ;  /* 0x0000000610187981 */ /* 0x000f62000c1e1900 */
[----:B------:R-:W-:Y:S02]  /*03a0*/  IADD3 R29, PT, PT, R5, 0x1200, RZ ;  /* 0x00001200051d7810 */ /* 0x000fe40007ffe0ff */
[----:B--2---:R-:W-:Y:S02]  /*03b0*/  FADD R26, RZ, R23 ;  /* 0x00000017ff1a7221 */ /* 0x004fe40000000000 */
[----:B------:R0:W2:Y:S02]  /*03c0*/  LDG.E R23, desc[UR6][R14.64] ;  /* 0x000000060e177981 */ /* 0x0000a4000c1e1900 */
[----:B0-----:R-:W-:-:S04]  /*03d0*/  IMAD.WIDE.U32 R14, R27, 0x4, R12 ;  /* 0x000000041b0e7825 */ /* 0x001fc800078e000c */
[----:B---3--:R-:W-:Y:S01]  /*03e0*/  FADD R27, R26, R3 ;  /* 0x000000031a1b7221 */ /* 0x008fe20000000000 */
[----:B------:R-:W-:Y:S01]  /*03f0*/  IADD3 R26, PT, PT, R5, 0x1300, RZ ;  /* 0x00001300051a7810 */ /* 0x000fe20007ffe0ff */
[----:B------:R0:W3:Y:S02]  /*0400*/  LDG.E R3, desc[UR6][R14.64] ;  /* 0x000000060e037981 */ /* 0x0000e4000c1e1900 */
[----:B----4-:R-:W-:Y:S02]  /*0410*/  FADD R4, R27, R4 ;  /* 0x000000041b047221 */ /* 0x010fe40000000000 */
[----:B------:R-:W-:Y:S01]  /*0420*/  IMAD.WIDE.U32 R16, R26, 0x4, R12 ;  /* 0x000000041a107825 */ /* 0x000fe200078e000c */
[----:B------:R-:W-:-:S05]  /*0430*/  IADD3 R27, PT, PT, R5, 0x1400, RZ ;  /* 0x00001400051b7810 */ /* 0x000fca0007ffe0ff */
[----:B------:R-:W4:Y:S01]  /*0440*/  LDG.E R16, desc[UR6][R16.64] ;  /* 0x0000000610107981 */ /* 0x000f22000c1e1900 */
[----:B0-----:R-:W-:-:S05]  /*0450*/  IMAD.WIDE.U32 R14, R29, 0x4, R12 ;  /* 0x000000041d0e7825 */ /* 0x001fca00078e000c */
[----:B------:R0:W4:Y:S01]  /*0460*/  LDG.E R26, desc[UR6][R14.64] ;  /* 0x000000060e1a7981 */ /* 0x000122000c1e1900 */
[----:B------:R-:W-:Y:S01]  /*0470*/  IADD3 R29, PT, PT, R5, 0x1600, RZ ;  /* 0x00001600051d7810 */ /* 0x000fe20007ffe0ff */
[----:B0-----:R-:W-:Y:S01]  /*0480*/  IMAD.WIDE.U32 R14, R27, 0x4, R12 ;  /* 0x000000041b0e7825 */ /* 0x001fe200078e000c */
[----:B------:R-:W-:-:S04]  /*0490*/  IADD3 R27, PT, PT, R5, 0x1500, RZ ;  /* 0x00001500051b7810 */ /* 0x000fc80007ffe0ff */
[----:B------:R0:W4:Y:S02]  /*04a0*/  LDG.E R17, desc[UR6][R14.64] ;  /* 0x000000060e117981 */ /* 0x000124000c1e1900 */
[----:B0-----:R-:W-:-:S04]  /*04b0*/  IMAD.WIDE.U32 R14, R27, 0x4, R12 ;  /* 0x000000041b0e7825 */ /* 0x001fc800078e000c */
[----:B-----5:R-:W-:Y:S02]  /*04c0*/  FADD R27, R4, R22 ;  /* 0x00000016041b7221 */ /* 0x020fe40000000000 */
[----:B------:R0:W5:Y:S02]  /*04d0*/  LDG.E R4, desc[UR6][R14.64] ;  /* 0x000000060e047981 */ /* 0x000164000c1e1900 */
[----:B------:R-:W-:Y:S01]  /*04e0*/  FADD R27, R27, R8 ;  /* 0x000000081b1b7221 */ /* 0x000fe20000000000 */
[----:B0-----:R-:W-:Y:S01]  /*04f0*/  IMAD.WIDE.U32 R14, R29, 0x4, R12 ;  /* 0x000000041d0e7825 */ /* 0x001fe200078e000c */
[----:B------:R-:W-:-:S04]  /*0500*/  IADD3 R29, PT, PT, R5, 0x1700, RZ ;  /* 0x00001700051d7810 */ /* 0x000fc80007ffe0ff */
[----:B------:R0:W5:Y:S01]  /*0510*/  LDG.E R8, desc[UR6][R14.64] ;  /* 0x000000060e087981 */ /* 0x000162000c1e1900 */
[----:B------:R-:W-:Y:S01]  /*0520*/  FADD R27, R27, R20 ;  /* 0x000000141b1b7221 */ /* 0x000fe20000000000 */
[----:B0-----:R-:W-:Y:S01]  /*0530*/  IMAD.WIDE.U32 R14, R29, 0x4, R12 ;  /* 0x000000041d0e7825 */ /* 0x001fe200078e000c */
[----:B------:R-:W-:-:S04]  /*0540*/  IADD3 R29, PT, PT, R5, 0x1800, RZ ;  /* 0x00001800051d7810 */ /* 0x000fc80007ffe0ff */
[----:B------:R0:W5:Y:S01]  /*0550*/  LDG.E R22, desc[UR6][R14.64] ;  /* 0x000000060e167981 */ /* 0x000162000c1e1900 */
[----:B------:R-:W-:Y:S01]  /*0560*/  FADD R28, R27, R6 ;  /* 0x000000061b1c7221 */ /* 0x000fe20000000000 */
[----:B------:R-:W-:Y:S01]  /*0570*/  IADD3 R27, PT, PT, R5, 0x1900, RZ ;  /* 0x00001900051b7810 */ /* 0x000fe20007ffe0ff */
[----:B0-----:R-:W-:-:S05]  /*0580*/  IMAD.WIDE.U32 R14, R29, 0x4, R12 ;  /* 0x000000041d0e7825 */ /* 0x001fca00078e000c */
[----:B------:R0:W5:Y:S02]  /*0590*/  LDG.E R6, desc[UR6][R14.64] ;  /* 0x000000060e067981 */ /* 0x000164000c1e1900 */
[----:B0-----:R-:W-:-:S05]  /*05a0*/  IMAD.WIDE.U32 R14, R27, 0x4, R12 ;  /* 0x000000041b0e7825 */ /* 0x001fca00078e000c */
[----:B------:R0:W5:Y:S01]  /*05b0*/  LDG.E R20, desc[UR6][R14.64] ;  /* 0x000000060e147981 */ /* 0x000162000c1e1900 */
[----:B------:R-:W-:Y:S01]  /*05c0*/  IADD3 R27, PT, PT, R5, 0x1a00, RZ ;  /* 0x00001a00051b7810 */ /* 0x000fe20007ffe0ff */
[----:B------:R-:W-:-:S04]  /*05d0*/  FADD R28, R28, R11 ;  /* 0x0000000b1c1c7221 */ /* 0x000fc80000000000 */
[----:B------:R-:W-:Y:S01]  /*05e0*/  FADD R11, R28, R9 ;  /* 0x000000091c0b7221 */ /* 0x000fe20000000000 */
[----:B0-----:R-:W-:Y:S01]  /*05f0*/  IMAD.WIDE.U32 R14, R27, 0x4, R12 ;  /* 0x000000041b0e7825 */ /* 0x001fe200078e000c */
[----:B------:R-:W-:-:S04]  /*0600*/  IADD3 R27, PT, PT, R5, 0x1b00, RZ ;  /* 0x00001b00051b7810 */ /* 0x000fc80007ffe0ff */
[----:B------:R0:W5:Y:S02]  /*0610*/  LDG.E R9, desc[UR6][R14.64] ;  /* 0x000000060e097981 */ /* 0x000164000c1e1900 */
[----:B0-----:R-:W-:-:S06]  /*0620*/  IMAD.WIDE.U32 R14, R27, 0x4, R12 ;  /* 0x000000041b0e7825 */ /* 0x001fcc00078e000c */
[----:B------:R-:W5:Y:S01]  /*0630*/  LDG.E R14, desc[UR6][R14.64] ;  /* 0x000000060e0e7981 */ /* 0x000f62000c1e1900 */
[----:B------:R-:W-:Y:S01]  /*0640*/  FADD R11, R11, R18 ;  /* 0x000000120b0b7221 */ /* 0x000fe20000000000 */
[----:B------:R-:W-:-:S03]  /*0650*/  IADD3 R27, PT, PT, R5, 0x1c00, RZ ;  /* 0x00001c00051b7810 */ /* 0x000fc60007ffe0ff */
[----:B------:R-:W-:Y:S02]  /*0660*/  FADD R28, R11, R10 ;  /* 0x0000000a0b1c7221 */ /* 0x000fe40000000000 */
[----:B------:R-:W-:Y:S01]  /*0670*/  IMAD.WIDE.U32 R10, R27, 0x4, R12 ;  /* 0x000000041b0a7825 */ /* 0x000fe200078e000c */
[----:B------:R-:W-:-:S04]  /*0680*/  IADD3 R27, PT, PT, R5, 0x1d00, RZ ;  /* 0x00001d00051b7810 */ /* 0x000fc80007ffe0ff */
[----:B------:R0:W5:Y:S02]  /*0690*/  LDG.E R15, desc[UR6][R10.64] ;  /* 0x000000060a0f7981 */ /* 0x000164000c1e1900 */
[----:B0-----:R-:W-:-:S05]  /*06a0*/  IMAD.WIDE.U32 R10, R27, 0x4, R12 ;  /* 0x000000041b0a7825 */ /* 0x001fca00078e000c */
[----:B------:R0:W5:Y:S01]  /*06b0*/  LDG.E R18, desc[UR6][R10.64] ;  /* 0x000000060a127981 */ /* 0x000162000c1e1900 */
[----:B------:R-:W-:Y:S01]  /*06c0*/  FADD R28, R28, R21 ;  /* 0x000000151c1c7221 */ /* 0x000fe20000000000 */
[----:B------:R-:W-:-:S03]  /*06d0*/  IADD3 R21, PT, PT, R5, 0x1e00, RZ ;  /* 0x00001e0005157810 */ /* 0x000fc60007ffe0ff */
[----:B------:R-:W-:Y:S02]  /*06e0*/  FADD R28, R28, R7 ;  /* 0x000000071c1c7221 */ /* 0x000fe40000000000 */
[----:B0-----:R-:W-:Y:S01]  /*06f0*/  IMAD.WIDE.U32 R10, R21, 0x4, R12 ;  /* 0x00000004150a7825 */ /* 0x001fe200078e000c */
[----:B------:R-:W-:-:S04]  /*0700*/  IADD3 R21, PT, PT, R5, 0x1f00, RZ ;  /* 0x00001f0005157810 */ /* 0x000fc80007ffe0ff */
[----:B------:R0:W5:Y:S02]  /*0710*/  LDG.E R7, desc[UR6][R10.64] ;  /* 0x000000060a077981 */ /* 0x000164000c1e1900 */
[----:B0-----:R-:W-:-:S06]  /*0720*/  IMAD.WIDE.U32 R10, R21, 0x4, R12 ;  /* 0x00000004150a7825 */ /* 0x001fcc00078e000c */
[----:B------:R-:W5:Y:S01]  /*0730*/  LDG.E R10, desc[UR6][R10.64] ;  /* 0x000000060a0a7981 */ /* 0x000f62000c1e1900 */
[----:B------:R-:W-:-:S04]  /*0740*/  FADD R28, R28, R19 ;  /* 0x000000131c1c7221 */ /* 0x000fc80000000000 */
[----:B------:R-:W-:-:S04]  /*0750*/  FADD R25, R28, R25 ;  /* 0x000000191c197221 */ /* 0x000fc80000000000 */
[----:B------:R-:W-:Y:S01]  /*0760*/  FADD R24, R25, R24 ;  /* 0x0000001819187221 */ /* 0x000fe20000000000 */
[C---:B------:R-:W-:Y:S02]  /*0770*/  IADD3 R29, PT, PT, R5.reuse, 0x2000, RZ ;  /* 0x00002000051d7810 */ /* 0x040fe40007ffe0ff */
[----:B------:R-:W-:-:S03]  /*0780*/  IADD3 R25, PT, PT, R5, 0x2100, RZ ;  /* 0x0000210005197810 */ /* 0x000fc60007ffe0ff */
[----:B------:R-:W-:Y:S01]  /*0790*/  IMAD.WIDE.U32 R28, R29, 0x4, R12 ;  /* 0x000000041d1c7825 */ /* 0x000fe200078e000c */
[C---:B------:R-:W-:Y:S02]  /*07a0*/  IADD3 R27, PT, PT, R5.reuse, 0x2200, RZ ;  /* 0x00002200051b7810 */ /* 0x040fe40007ffe0ff */
[----:B------:R-:W-:Y:S01]  /*07b0*/  IADD3 R19, PT, PT, R5, 0x2300, RZ ;  /* 0x0000230005137810 */ /* 0x000fe20007ffe0ff */
[----:B--2---:R-:W-:-:S04]  /*07c0*/  FADD R24, R24, R23 ;  /* 0x0000001718187221 */ /* 0x004fc80000000000 */
[----:B---3--:R-:W-:Y:S01]  /*07d0*/  FADD R3, R24, R3 ;  /* 0x0000000318037221 */ /* 0x008fe20000000000 */
[----:B------:R-:W-:-:S05]  /*07e0*/  IMAD.WIDE.U32 R24, R25, 0x4, R12 ;  /* 0x0000000419187825 */ /* 0x000fca00078e000c */
[----:B------:R0:W2:Y:S01]  /*07f0*/  LDG.E R11, desc[UR6][R24.64] ;  /* 0x00000006180b7981 */ /* 0x0000a2000c1e1900 */
[----:B----4-:R-:W-:-:S03]  /*0800*/  FADD R21, R3, R26 ;  /* 0x0000001a03157221 */ /* 0x010fc60000000000 */
[----:B------:R1:W3:Y:S01]  /*0810*/  LDG.E R3, desc[UR6][R28.64] ;  /* 0x000000061c037981 */ /* 0x0002e2000c1e1900 */
[----:B------:R-:W-:Y:S01]  /*0820*/  FADD R16, R21, R16 ;  /* 0x0000001015107221 */ /* 0x000fe20000000000 */
[----:B------:R-:W-:-:S04]  /*0830*/  IMAD.WIDE.U32 R26, R27, 0x4, R12 ;  /* 0x000000041b1a7825 */ /* 0x000fc800078e000c */
[----:B0-----:R-:W-:Y:S02]  /*0840*/  IMAD.WIDE.U32 R24, R19, 0x4, R12 ;  /* 0x0000000413187825 */ /* 0x001fe400078e000c */
[----:B------:R-:W4:Y:S02]  /*0850*/  LDG.E R19, desc[UR6][R26.64] ;  /* 0x000000061a137981 */ /* 0x000f24000c1e1900 */
[----:B------:R-:W-:Y:S01]  /*0860*/  FADD R23, R16, R17 ;  /* 0x0000001110177221 */ /* 0x000fe20000000000 */
[C---:B------:R-:W-:Y:S01]  /*0870*/  IADD3 R16, PT, PT, R5.reuse, 0x2400, RZ ;  /* 0x0000240005107810 */ /* 0x040fe20007ffe0ff */
[----:B------:R0:W4:Y:S01]  /*0880*/  LDG.E R21, desc[UR6][R24.64] ;  /* 0x0000000618157981 */ /* 0x000122000c1e1900 */
[C---:B------:R-:W-:Y:S02]  /*0890*/  IADD3 R17, PT, PT, R5.reuse, 0x2500, RZ ;  /* 0x0000250005117810 */ /* 0x040fe40007ffe0ff */
[----:B-1----:R-:W-:Y:S01]  /*08a0*/  IADD3 R29, PT, PT, R5, 0x2600, RZ ;  /* 0x00002600051d7810 */ /* 0x002fe20007ffe0ff */
[----:B0-----:R-:W-:-:S04]  /*08b0*/  IMAD.WIDE.U32 R24, R16, 0x4, R12 ;  /* 0x0000000410187825 */ /* 0x001fc800078e000c */
[----:B------:R-:W-:-:S04]  /*08c0*/  IMAD.WIDE.U32 R16, R17, 0x4, R12 ;  /* 0x0000000411107825 */ /* 0x000fc800078e000c */
[----:B-----5:R-:W-:Y:S01]  /*08d0*/  FADD R23, R23, R4 ;  /* 0x0000000417177221 */ /* 0x020fe20000000000 */
[----:B------:R-:W5:Y:S01]  /*08e0*/  LDG.E R24, desc[UR6][R24.64] ;  /* 0x0000000618187981 */ /* 0x000f62000c1e1900 */
[----:B------:R-:W-:-:S03]  /*08f0*/  IADD3 R27, PT, PT, R5, 0x2800, RZ ;  /* 0x00002800051b7810 */ /* 0x000fc60007ffe0ff */
[----:B------:R0:W5:Y:S01]  /*0900*/  LDG.E R4, desc[UR6][R16.64] ;  /* 0x0000000610047981 */ /* 0x000162000c1e1900 */
[----:B------:R-:W-:Y:S01]  /*0910*/  FADD R23, R23, R8 ;  /* 0x0000000817177221 */ /* 0x000fe20000000000 */
[----:B0-----:R-:W-:Y:S01]  /*0920*/  IMAD.WIDE.U32 R16, R29, 0x4, R12 ;  /* 0x000000041d107825 */ /* 0x001fe200078e000c */
[----:B------:R-:W-:-:S04]  /*0930*/  IADD3 R29, PT, PT, R5, 0x2700, RZ ;  /* 0x00002700051d7810 */ /* 0x000fc80007ffe0ff */
[----:B------:R0:W5:Y:S01]  /*0940*/  LDG.E R8, desc[UR6][R16.64] ;  /* 0x0000000610087981 */ /* 0x000162000c1e1900 */
[----:B------:R-:W-:Y:S01]  /*0950*/  FADD R25, R23, R22 ;  /* 0x0000001617197221 */ /* 0x000fe20000000000 */
[----:B------:R-:W-:Y:S01]  /*0960*/  IMAD.WIDE.U32 R22, R27, 0x4, R12 ;  /* 0x000000041b167825 */ /* 0x000fe200078e000c */
[----:B------:R-:W-:-:S03]  /*0970*/  IADD3 R27, PT, PT, R5, 0x2900, RZ ;  /* 0x00002900051b7810 */ /* 0x000fc60007ffe0ff */
[--C-:B0-----:R-:W-:Y:S02]  /*0980*/  IMAD.WIDE.U32 R16, R29, 0x4, R12.reuse ;  /* 0x000000041d107825 */ /* 0x101fe400078e000c */
[----:B------:R-:W5:Y:S04]  /*0990*/  LDG.E R22, desc[UR6][R22.64] ;  /* 0x0000000616167981 */ /* 0x000f68000c1e1900 */
[----:B------:R0:W5:Y:S02]  /*09a0*/  LDG.E R26, desc[UR6][R16.64] ;  /* 0x00000006101a7981 */ /* 0x000164000c1e1900 */
[----:B0-----:R-:W-:Y:S01]  /*09b0*/  IMAD.WIDE.U32 R16, R27, 0x4, R12 ;  /* 0x000000041b107825 */ /* 0x001fe200078e000c */
[----:B------:R-:W-:-:S03]  /*09c0*/  IADD3 R27, PT, PT, R5, 0x2a00, RZ ;  /* 0x00002a00051b7810 */ /* 0x000fc60007ffe0ff */
[----:B------:R-:W-:Y:S01]  /*09d0*/  FADD R25, R25, R6 ;  /* 0x0000000619197221 */ /* 0x000fe20000000000 */
[----:B------:R0:W5:Y:S03]  /*09e0*/  LDG.E R23, desc[UR6][R16.64] ;  /* 0x0000000610177981 */ /* 0x000166000c1e1900 */
[----:B------:R-:W-:Y:S01]  /*09f0*/  FADD R28, R25, R20 ;  /* 0x00000014191c7221 */ /* 0x000fe20000000000 */
[--C-:B0-----:R-:W-:Y:S01]  /*0a00*/  IMAD.WIDE.U32 R16, R27, 0x4, R12.reuse ;  /* 0x000000041b107825 */ /* 0x101fe200078e000c */
[C---:B------:R-:W-:Y:S02]  /*0a10*/  IADD3 R27, PT, PT, R5.reuse, 0x2b00, RZ ;  /* 0x00002b00051b7810 */ /* 0x040fe40007ffe0ff */
[----:B------:R-:W-:Y:S02]  /*0a20*/  IADD3 R25, PT, PT, R5, 0x2c00, RZ ;  /* 0x00002c0005197810 */ /* 0x000fe40007ffe0ff */
[----:B------:R0:W5:Y:S02]  /*0a30*/  LDG.E R6, desc[UR6][R16.64] ;  /* 0x0000000610067981 */ /* 0x000164000c1e1900 */
        /* <DEDUP_REMOVED lines=18> */
[----:B0-----:R-:W-:Y:S01]  /*0b60*/  IMAD.WIDE.U32 R14, R27, 0x4, R12 ;  /* 0x000000041b0e7825 */ /* 0x001fe200078e000c */
[----:B------:R-:W-:-:S04]  /*0b70*/  IADD3 R27, PT, PT, R5, 0x3100, RZ ;  /* 0x00003100051b7810 */ /* 0x000fc80007ffe0ff */
[----:B------:R0:W5:Y:S01]  /*0b80*/  LDG.E R18, desc[UR6][R14.64] ;  /* 0x000000060e127981 */ /* 0x000162000c1e1900 */
[----:B------:R-:W-:-:S04]  /*0b90*/  FADD R7, R28, R7 ;  /* 0x000000071c077221 */ /* 0x000fc80000000000 */
[----:B------:R-:W-:Y:S01]  /*0ba0*/  FADD R10, R7, R10 ;  /* 0x0000000a070a7221 */ /* 0x000fe20000000000 */
[----:B0-----:R-:W-:Y:S01]  /*0bb0*/  IMAD.WIDE.U32 R14, R27, 0x4, R12 ;  /* 0x000000041b0e7825 */ /* 0x001fe200078e000c */
[----:B------:R-:W-:-:S04]  /*0bc0*/  IADD3 R27, PT, PT, R5, 0x3200, RZ ;  /* 0x00003200051b7810 */ /* 0x000fc80007ffe0ff */
[----:B------:R0:W5:Y:S02]  /*0bd0*/  LDG.E R7, desc[UR6][R14.64] ;  /* 0x000000060e077981 */ /* 0x000164000c1e1900 */
[----:B0-----:R-:W-:-:S06]  /*0be0*/  IMAD.WIDE.U32 R14, R27, 0x4, R12 ;  /* 0x000000041b0e7825 */ /* 0x001fcc00078e000c */
[----:B------:R0:W5:Y:S01]  /*0bf0*/  LDG.E R14, desc[UR6][R14.64] ;  /* 0x000000060e0e7981 */ /* 0x000162000c1e1900 */
[----:B------:R-:W-:-:S05]  /*0c00*/  IADD3 R29, PT, PT, R5, 0x3300, RZ ;  /* 0x00003300051d7810 */ /* 0x000fca0007ffe0ff */
[----:B------:R-:W-:Y:S01]  /*0c10*/  IMAD.WIDE.U32 R28, R29, 0x4, R12 ;  /* 0x000000041d1c7825 */ /* 0x000fe200078e000c */
[C---:B0-----:R-:W-:Y:S02]  /*0c20*/  IADD3 R15, PT, PT, R5.reuse, 0x3500, RZ ;  /* 0x00003500050f7810 */ /* 0x041fe40007ffe0ff */
[C---:B------:R-:W-:Y:S01]  /*0c30*/  IADD3 R27, PT, PT, R5.reuse, 0x3700, RZ ;  /* 0x00003700051b7810 */ /* 0x040fe20007ffe0ff */
[----:B---3--:R-:W-:Y:S02]  /*0c40*/  FADD R10, R10, R3 ;  /* 0x000000030a0a7221 */ /* 0x008fe40000000000 */
[----:B------:R0:W3:Y:S02]  /*0c50*/  LDG.E R3, desc[UR6][R28.64] ;  /* 0x000000061c037981 */ /* 0x0000e4000c1e1900 */
[----:B--2---:R-:W-:Y:S01]  /*0c60*/  FADD R10, R10, R11 ;  /* 0x0000000b0a0a7221 */ /* 0x004fe20000000000 */
[----:B------:R-:W-:-:S03]  /*0c70*/  IADD3 R11, PT, PT, R5, 0x3400, RZ ;  /* 0x00003400050b7810 */ /* 0x000fc60007ffe0ff */
[----:B----4-:R-:W-:-:S04]  /*0c80*/  FADD R10, R10, R19 ;  /* 0x000000130a0a7221 */ /* 0x010fc80000000000 */
[----:B------:R-:W-:Y:S01]  /*0c90*/  FADD R21, R10, R21 ;  /* 0x000000150a157221 */ /* 0x000fe20000000000 */
[----:B------:R-:W-:Y:S01]  /*0ca0*/  IMAD.WIDE.U32 R10, R11, 0x4, R12 ;  /* 0x000000040b0a7825 */ /* 0x000fe200078e000c */
[----:B------:R-:W-:-:S03]  /*0cb0*/  IADD3 R19, PT, PT, R5, 0x3600, RZ ;  /* 0x0000360005137810 */ /* 0x000fc60007ffe0ff */
[----:B0-----:R-:W-:-:S04]  /*0cc0*/  IMAD.WIDE.U32 R28, R15, 0x4, R12 ;  /* 0x000000040f1c7825 */ /* 0x001fc800078e000c */
[----:B-----5:R-:W-:-:S04]  /*0cd0*/  FADD R21, R21, R24 ;  /* 0x0000001815157221 */ /* 0x020fc80000000000 */
[----:B------:R-:W-:Y:S02]  /*0ce0*/  FADD R21, R21, R4 ;  /* 0x0000000415157221 */ /* 0x000fe40000000000 */
[----:B------:R0:W2:Y:S02]  /*0cf0*/  LDG.E R4, desc[UR6][R10.64] ;  /* 0x000000060a047981 */ /* 0x0000a4000c1e1900 */
[----:B0-----:R-:W-:-:S04]  /*0d00*/  IMAD.WIDE.U32 R10, R19, 0x4, R12 ;  /* 0x00000004130a7825 */ /* 0x001fc800078e000c */
[----:B------:R-:W-:Y:S02]  /*0d10*/  FADD R21, R21, R8 ;  /* 0x0000000815157221 */ /* 0x000fe40000000000 */
[----:B------:R0:W4:Y:S01]  /*0d20*/  LDG.E R8, desc[UR6][R28.64] ;  /* 0x000000061c087981 */ /* 0x000122000c1e1900 */
[----:B------:R-:W-:-:S03]  /*0d30*/  IADD3 R19, PT, PT, R5, 0x3800, RZ ;  /* 0x0000380005137810 */ /* 0x000fc60007ffe0ff */
[----:B------:R1:W5:Y:S01]  /*0d40*/  LDG.E R15, desc[UR6][R10.64] ;  /* 0x000000060a0f7981 */ /* 0x000362000c1e1900 */
[----:B0-----:R-:W-:Y:S01]  /*0d50*/  IADD3 R29, PT, PT, R5, 0x3900, RZ ;  /* 0x00003900051d7810 */ /* 0x001fe20007ffe0ff */
[----:B------:R-:W-:Y:S01]  /*0d60*/  FADD R21, R21, R26 ;  /* 0x0000001a15157221 */ /* 0x000fe20000000000 */
[----:B------:R-:W-:-:S04]  /*0d70*/  IMAD.WIDE.U32 R26, R27, 0x4, R12 ;  /* 0x000000041b1a7825 */ /* 0x000fc800078e000c */
[----:B------:R-:W-:Y:S01]  /*0d80*/  FADD R22, R21, R22 ;  /* 0x0000001615167221 */ /* 0x000fe20000000000 */
[----:B-1----:R-:W-:Y:S01]  /*0d90*/  IMAD.WIDE.U32 R10, R19, 0x4, R12 ;  /* 0x00000004130a7825 */ /* 0x002fe200078e000c */
[----:B------:R-:W-:Y:S01]  /*0da0*/  IADD3 R21, PT, PT, R5, 0x3a00, RZ ;  /* 0x00003a0005157810 */ /* 0x000fe20007ffe0ff */
[----:B------:R0:W5:Y:S02]  /*0db0*/  LDG.E R19, desc[UR6][R26.64] ;  /* 0x000000061a137981 */ /* 0x000164000c1e1900 */
[----:B------:R-:W-:Y:S02]  /*0dc0*/  FADD R23, R22, R23 ;  /* 0x0000001716177221 */ /* 0x000fe40000000000 */
[----:B------:R1:W5:Y:S01]  /*0dd0*/  LDG.E R22, desc[UR6][R10.64] ;  /* 0x000000060a167981 */ /* 0x000362000c1e1900 */
[----:B0-----:R-:W-:Y:S01]  /*0de0*/  IMAD.WIDE.U32 R26, R29, 0x4, R12 ;  /* 0x000000041d1a7825 */ /* 0x001fe200078e000c */
[----:B------:R-:W-:-:S03]  /*0df0*/  IADD3 R29, PT, PT, R5, 0x3d00, RZ ;  /* 0x00003d00051d7810 */ /* 0x000fc60007ffe0ff */
[----:B-1----:R-:W-:Y:S01]  /*0e00*/  IMAD.WIDE.U32 R10, R21, 0x4, R12 ;  /* 0x00000004150a7825 */ /* 0x002fe200078e000c */
[----:B------:R-:W-:-:S03]  /*0e10*/  IADD3 R21, PT, PT, R5, 0x3b00, RZ ;  /* 0x00003b0005157810 */ /* 0x000fc60007ffe0ff */
[----:B------:R-:W-:Y:S02]  /*0e20*/  FADD R24, R23, R6 ;  /* 0x0000000617187221 */ /* 0x000fe40000000000 */
[----:B------:R-:W5:Y:S04]  /*0e30*/  LDG.E R23, desc[UR6][R26.64] ;  /* 0x000000061a177981 */ /* 0x000f68000c1e1900 */
[----:B------:R0:W5:Y:S02]  /*0e40*/  LDG.E R6, desc[UR6][R10.64] ;  /* 0x000000060a067981 */ /* 0x000164000c1e1900 */
[----:B0-----:R-:W-:Y:S01]  /*0e50*/  IMAD.WIDE.U32 R10, R21, 0x4, R12 ;  /* 0x00000004150a7825 */ /* 0x001fe200078e000c */
[----:B------:R-:W-:-:S03]  /*0e60*/  IADD3 R21, PT, PT, R5, 0x3c00, RZ ;  /* 0x00003c0005157810 */ /* 0x000fc60007ffe0ff */
[----:B------:R-:W-:Y:S02]  /*0e70*/  FADD R20, R24, R20 ;  /* 0x0000001418147221 */ /* 0x000fe40000000000 */
[----:B------:R0:W5:Y:S01]  /*0e80*/  LDG.E R24, desc[UR6][R10.64] ;  /* 0x000000060a187981 */ /* 0x000162000c1e1900 */
[----:B------:R-:W-:Y:S01]  /*0e90*/  IADD3 R27, PT, PT, R5, 0x3f00, RZ ;  /* 0x00003f00051b7810 */ /* 0x000fe20007ffe0ff */
[----:B------:R-:W-:Y:S01]  /*0ea0*/  FADD R25, R20, R25 ;  /* 0x0000001914197221 */ /* 0x000fe20000000000 */
[----:B0-----:R-:W-:-:S04]  /*0eb0*/  IMAD.WIDE.U32 R10, R21, 0x4, R12 ;  /* 0x00000004150a7825 */ /* 0x001fc800078e000c */
[--C-:B------:R-:W-:Y:S01]  /*0ec0*/  IMAD.WIDE.U32 R20, R29, 0x4, R12.reuse ;  /* 0x000000041d147825 */ /* 0x100fe200078e000c */
[----:B------:R-:W-:Y:S01]  /*0ed0*/  IADD3 R29, PT, PT, R5, 0x3e00, RZ ;  /* 0x00003e00051d7810 */ /* 0x000fe20007ffe0ff */
[----:B------:R0:W5:Y:S04]  /*0ee0*/  LDG.E R26, desc[UR6][R10.64] ;  /* 0x000000060a1a7981 */ /* 0x000168000c1e1900 */
[----:B------:R-:W5:Y:S01]  /*0ef0*/  LDG.E R20, desc[UR6][R20.64] ;  /* 0x0000000614147981 */ /* 0x000f62000c1e1900 */
[----:B0-----:R-:W-:-:S05]  /*0f00*/  IMAD.WIDE.U32 R10, R29, 0x4, R12 ;  /* 0x000000041d0a7825 */ /* 0x001fca00078e000c */
[----:B------:R0:W5:Y:S01]  /*0f10*/  LDG.E R21, desc[UR6][R10.64] ;  /* 0x000000060a157981 */ /* 0x000162000c1e1900 */
[----:B------:R-:W-:Y:S01]  /*0f20*/  FADD R25, R25, R9 ;  /* 0x0000000919197221 */ /* 0x000fe20000000000 */
[----:B0-----:R-:W-:-:S05]  /*0f30*/  IMAD.WIDE.U32 R10, R27, 0x4, R12 ;  /* 0x000000041b0a7825 */ /* 0x001fca00078e000c */
[----:B------:R0:W5:Y:S01]  /*0f40*/  LDG.E R9, desc[UR6][R10.64] ;  /* 0x000000060a097981 */ /* 0x000162000c1e1900 */
[----:B------:R-:W-:Y:S01]  /*0f50*/  IADD3 R27, PT, PT, R5, 0x4000, RZ ;  /* 0x00004000051b7810 */ /* 0x000fe20007ffe0ff */
[----:B------:R-:W-:Y:S01]  /*0f60*/  FADD R28, R25, R16 ;  /* 0x00000010191c7221 */ /* 0x000fe20000000000 */
[----:B------:R-:W-:-:S03]  /*0f70*/  IADD3 R25, PT, PT, R5, 0x4100, RZ ;  /* 0x0000410005197810 */ /* 0x000fc60007ffe0ff */
        /* <DEDUP_REMOVED lines=22> */
[----:B0-----:R-:W-:-:S03]  /*10e0*/  IADD3 R11, PT, PT, R5, 0x4900, RZ ;  /* 0x00004900050b7810 */ /* 0x001fc60007ffe0ff */
[----:B---3--:R-:W-:Y:S01]  /*10f0*/  FADD R3, R14, R3 ;  /* 0x000000030e037221 */ /* 0x008fe20000000000 */
[----:B------:R-:W-:-:S03]  /*1100*/  IADD3 R27, PT, PT, R5, 0x4b00, RZ ;  /* 0x00004b00051b7810 */ /* 0x000fc60007ffe0ff */
[----:B--2---:R-:W-:Y:S02]  /*1110*/  FADD R3, R3, R4 ;  /* 0x0000000403037221 */ /* 0x004fe40000000000 */
[----:B------:R-:W2:Y:S02]  /*1120*/  LDG.E R4, desc[UR6][R28.64] ;  /* 0x000000061c047981 */ /* 0x000ea4000c1e1900 */
[----:B----4-:R-:W-:-:S04]  /*1130*/  FADD R8, R3, R8 ;  /* 0x0000000803087221 */ /* 0x010fc80000000000 */
[----:B-----5:R-:W-:Y:S01]  /*1140*/  FADD R8, R8, R15 ;  /* 0x0000000f08087221 */ /* 0x020fe20000000000 */
[----:B------:R-:W-:-:S05]  /*1150*/  IADD3 R15, PT, PT, R5, 0x4600, RZ ;  /* 0x00004600050f7810 */ /* 0x000fca0007ffe0ff */
[----:B------:R-:W-:-:S05]  /*1160*/  IMAD.WIDE.U32 R14, R15, 0x4, R12 ;  /* 0x000000040f0e7825 */ /* 0x000fca00078e000c */
[----:B------:R0:W3:Y:S01]  /*1170*/  LDG.E R3, desc[UR6][R14.64] ;  /* 0x000000060e037981 */ /* 0x0000e2000c1e1900 */
[----:B------:R-:W-:-:S04]  /*1180*/  FADD R19, R8, R19 ;  /* 0x0000001308137221 */ /* 0x000fc80000000000 */
[----:B------:R-:W-:Y:S01]  /*1190*/  FADD R22, R19, R22 ;  /* 0x0000001613167221 */ /* 0x000fe20000000000 */
[----:B------:R-:W-:-:S05]  /*11a0*/  IADD3 R19, PT, PT, R5, 0x4800, RZ ;  /* 0x0000480005137810 */ /* 0x000fca0007ffe0ff */
[----:B0-----:R-:W-:Y:S01]  /*11b0*/  IMAD.WIDE.U32 R14, R19, 0x4, R12 ;  /* 0x00000004130e7825 */ /* 0x001fe200078e000c */
[----:B------:R-:W-:-:S03]  /*11c0*/  IADD3 R19, PT, PT, R5, 0x4a00, RZ ;  /* 0x00004a0005137810 */ /* 0x000fc60007ffe0ff */
[----:B------:R-:W-:-:S04]  /*11d0*/  FADD R23, R22, R23 ;  /* 0x0000001716177221 */ /* 0x000fc80000000000 */
[----:B------:R-:W-:Y:S02]  /*11e0*/  FADD R23, R23, R6 ;  /* 0x0000000617177221 */ /* 0x000fe40000000000 */
[----:B------:R0:W4:Y:S01]  /*11f0*/  LDG.E R6, desc[UR6][R14.64] ;  /* 0x000000060e067981 */ /* 0x000122000c1e1900 */
[----:B------:R-:W-:Y:S01]  /*1200*/  IADD3 R29, PT, PT, R5, 0x4c00, RZ ;  /* 0x00004c00051d7810 */ /* 0x000fe20007ffe0ff */
[----:B0-----:R-:W-:-:S04]  /*1210*/  IMAD.WIDE.U32 R14, R11, 0x4, R12 ;  /* 0x000000040b0e7825 */ /* 0x001fc800078e000c */
[----:B------:R-:W-:Y:S01]  /*1220*/  FADD R11, R23, R24 ;  /* 0x00000018170b7221 */ /* 0x000fe20000000000 */
[--C-:B------:R-:W-:Y:S01]  /*1230*/  IMAD.WIDE.U32 R22, R19, 0x4, R12.reuse ;  /* 0x0000000413167825 */ /* 0x100fe200078e000c */
[----:B------:R0:W5:Y:S03]  /*1240*/  LDG.E R8, desc[UR6][R14.64] ;  /* 0x000000060e087981 */ /* 0x000166000c1e1900 */
[----:B0-----:R-:W-:-:S04]  /*1250*/  IMAD.WIDE.U32 R14, R27, 0x4, R12 ;  /* 0x000000041b0e7825 */ /* 0x001fc800078e000c */
[----:B------:R-:W-:Y:S02]  /*1260*/  FADD R19, R11, R26 ;  /* 0x0000001a0b137221 */ /* 0x000fe40000000000 */
[----:B------:R0:W5:Y:S01]  /*1270*/  LDG.E R11, desc[UR6][R22.64] ;  /* 0x00000006160b7981 */ /* 0x000162000c1e1900 */
[----:B------:R-:W-:Y:S01]  /*1280*/  IADD3 R27, PT, PT, R5, 0x4d00, RZ ;  /* 0x00004d00051b7810 */ /* 0x000fe20007ffe0ff */
[----:B------:R-:W-:Y:S02]  /*1290*/  FADD R20, R19, R20 ;  /* 0x0000001413147221 */ /* 0x000fe40000000000 */
[----:B------:R1:W5:Y:S01]  /*12a0*/  LDG.E R19, desc[UR6][R14.64] ;  /* 0x000000060e137981 */ /* 0x000362000c1e1900 */
[----:B0-----:R-:W-:-:S04]  /*12b0*/  IMAD.WIDE.U32 R22, R29, 0x4, R12 ;  /* 0x000000041d167825 */ /* 0x001fc800078e000c */
[----:B------:R-:W-:Y:S01]  /*12c0*/  FADD R20, R20, R21 ;  /* 0x0000001514147221 */ /* 0x000fe20000000000 */
[----:B------:R-:W-:Y:S01]  /*12d0*/  IADD3 R21, PT, PT, R5, 0x4e00, RZ ;  /* 0x00004e0005157810 */ /* 0x000fe20007ffe0ff */
[----:B-1----:R-:W-:Y:S01]  /*12e0*/  IMAD.WIDE.U32 R14, R27, 0x4, R12 ;  /* 0x000000041b0e7825 */ /* 0x002fe200078e000c */
[----:B------:R-:W5:Y:S01]  /*12f0*/  LDG.E R22, desc[UR6][R22.64] ;  /* 0x0000000616167981 */ /* 0x000f62000c1e1900 */
[----:B------:R-:W-:-:S03]  /*1300*/  IADD3 R27, PT, PT, R5, 0x4f00, RZ ;  /* 0x00004f00051b7810 */ /* 0x000fc60007ffe0ff */
[----:B------:R0:W5:Y:S01]  /*1310*/  LDG.E R23, desc[UR6][R14.64] ;  /* 0x000000060e177981 */ /* 0x000162000c1e1900 */
[----:B------:R-:W-:Y:S01]  /*1320*/  FADD R29, R20, R9 ;  /* 0x00000009141d7221 */ /* 0x000fe20000000000 */
[----:B------:R-:W-:-:S05]  /*1330*/  IMAD.WIDE.U32 R20, R21, 0x4, R12 ;  /* 0x0000000415147825 */ /* 0x000fca00078e000c */
[----:B------:R-:W5:Y:S01]  /*1340*/  LDG.E R9, desc[UR6][R20.64] ;  /* 0x0000000614097981 */ /* 0x000f62000c1e1900 */
[----:B0-----:R-:W-:Y:S01]  /*1350*/  IMAD.WIDE.U32 R14, R27, 0x4, R12 ;  /* 0x000000041b0e7825 */ /* 0x001fe200078e000c */
[----:B------:R-:W-:-:S04]  /*1360*/  IADD3 R27, PT, PT, R5, 0x5000, RZ ;  /* 0x00005000051b7810 */ /* 0x000fc80007ffe0ff */
[----:B------:R0:W5:Y:S01]  /*1370*/  LDG.E R24, desc[UR6][R14.64] ;  /* 0x000000060e187981 */ /* 0x000162000c1e1900 */
[----:B------:R-:W-:Y:S01]  /*1380*/  FADD R26, R29, R16 ;  /* 0x000000101d1a7221 */ /* 0x000fe20000000000 */
[----:B------:R-:W-:Y:S01]  /*1390*/  IADD3 R29, PT, PT, R5, 0x5200, RZ ;  /* 0x00005200051d7810 */ /* 0x000fe20007ffe0ff */
[----:B0-----:R-:W-:Y:S01]  /*13a0*/  IMAD.WIDE.U32 R14, R27, 0x4, R12 ;  /* 0x000000041b0e7825 */ /* 0x001fe200078e000c */
[----:B------:R-:W-:-:S04]  /*13b0*/  IADD3 R27, PT, PT, R5, 0x5100, RZ ;  /* 0x00005100051b7810 */ /* 0x000fc80007ffe0ff */
[----:B------:R0:W5:Y:S01]  /*13c0*/  LDG.E R16, desc[UR6][R14.64] ;  /* 0x000000060e107981 */ /* 0x000162000c1e1900 */
[----:B------:R-:W-:-:S04]  /*13d0*/  IMAD.WIDE.U32 R20, R29, 0x4, R12 ;  /* 0x000000041d147825 */ /* 0x000fc800078e000c */
[----:B------:R-:W-:Y:S02]  /*13e0*/  FADD R25, R26, R25 ;  /* 0x000000191a197221 */ /* 0x000fe40000000000 */
[----:B------:R-:W5:Y:S01]  /*13f0*/  LDG.E R20, desc[UR6][R20.64] ;  /* 0x0000000614147981 */ /* 0x000f62000c1e1900 */
[----:B0-----:R-:W-:Y:S01]  /*1400*/  IMAD.WIDE.U32 R14, R27, 0x4, R12 ;  /* 0x000000041b0e7825 */ /* 0x001fe200078e000c */
[----:B------:R-:W-:-:S04]  /*1410*/  IADD3 R27, PT, PT, R5, 0x5300, RZ ;  /* 0x00005300051b7810 */ /* 0x000fc80007ffe0ff */
[----:B------:R0:W5:Y:S02]  /*1420*/  LDG.E R26, desc[UR6][R14.64] ;  /* 0x000000060e1a7981 */ /* 0x000164000c1e1900 */
[----:B0-----:R-:W-:Y:S01]  /*1430*/  IMAD.WIDE.U32 R14, R27, 0x4, R12 ;  /* 0x000000041b0e7825 */ /* 0x001fe200078e000c */
[----:B------:R-:W-:-:S04]  /*1440*/  IADD3 R27, PT, PT, R5, 0x5400, RZ ;  /* 0x00005400051b7810 */ /* 0x000fc80007ffe0ff */
[----:B------:R0:W5:Y:S01]  /*1450*/  LDG.E R21, desc[UR6][R14.64] ;  /* 0x000000060e157981 */ /* 0x000162000c1e1900 */
[----:B------:R-:W-:Y:S01]  /*1460*/  FADD R25, R25, R17 ;  /* 0x0000001119197221 */ /* 0x000fe20000000000 */
[----:B0-----:R-:W-:Y:S01]  /*1470*/  IMAD.WIDE.U32 R14, R27, 0x4, R12 ;  /* 0x000000041b0e7825 */ /* 0x001fe200078e000c */
[----:B------:R-:W-:-:S03]  /*1480*/  IADD3 R27, PT, PT, R5, 0x5500, RZ ;  /* 0x00005500051b7810 */ /* 0x000fc60007ffe0ff */
[----:B------:R-:W-:Y:S01]  /*1490*/  FADD R28, R25, R18 ;  /* 0x00000012191c7221 */ /* 0x000fe20000000000 */
[----:B------:R0:W5:Y:S01]  /*14a0*/  LDG.E R17, desc[UR6][R14.64] ;  /* 0x000000060e117981 */ /* 0x000162000c1e1900 */
[----:B------:R-:W-:Y:S01]  /*14b0*/  IADD3 R25, PT, PT, R5, 0x5600, RZ ;  /* 0x0000560005197810 */ /* 0x000fe20007ffe0ff */
[----:B0-----:R-:W-:-:S05]  /*14c0*/  IMAD.WIDE.U32 R14, R27, 0x4, R12 ;  /* 0x000000041b0e7825 */ /* 0x001fca00078e000c */
[----:B------:R0:W5:Y:S01]  /*14d0*/  LDG.E R18, desc[UR6][R14.64] ;  /* 0x000000060e127981 */ /* 0x000162000c1e1900 */
[----:B------:R-:W-:Y:S01]  /*14e0*/  IADD3 R27, PT, PT, R5, 0x5700, RZ ;  /* 0x00005700051b7810 */ /* 0x000fe20007ffe0ff */
[----:B0-----:R-:W-:-:S05]  /*14f0*/  IMAD.WIDE.U32 R14, R25, 0x4, R12 ;  /* 0x00000004190e7825 */ /* 0x001fca00078e000c */
        /* <DEDUP_REMOVED lines=8> */
[C---:B------:R-:W-:Y:S02]  /*1580*/  IADD3 R29, PT, PT, R5.reuse, 0x5a00, RZ ;  /* 0x00005a00051d7810 */ /* 0x040fe40007ffe0ff */
[----:B------:R-:W-:-:S03]  /*1590*/  IADD3 R27, PT, PT, R5, 0x5b00, RZ ;  /* 0x00005b00051b7810 */ /* 0x000fc60007ffe0ff */
[----:B------:R-:W-:Y:S01]  /*15a0*/  IMAD.WIDE.U32 R28, R29, 0x4, R12 ;  /* 0x000000041d1c7825 */ /* 0x000fe200078e000c */
[----:B0-----:R-:W-:-:S03]  /*15b0*/  IADD3 R15, PT, PT, R5, 0x5c00, RZ ;  /* 0x00005c00050f7810 */ /* 0x001fc60007ffe0ff */
[----:B---3--:R-:W-:-:S04]  /*15c0*/  FADD R3, R10, R3 ;  /* 0x000000030a037221 */ /* 0x008fc80000000000 */
[----:B--2---:R-:W-:-:S04]  /*15d0*/  FADD R3, R3, R4 ;  /* 0x0000000403037221 */ /* 0x004fc80000000000 */
[----:B----4-:R-:W-:Y:S02]  /*15e0*/  FADD R3, R3, R6 ;  /* 0x0000000603037221 */ /* 0x010fe40000000000 */
[----:B------:R-:W2:Y:S02]  /*15f0*/  LDG.E R6, desc[UR6][R28.64] ;  /* 0x000000061c067981 */ /* 0x000ea4000c1e1900 */
[----:B-----5:R-:W-:Y:S01]  /*1600*/  FADD R8, R3, R8 ;  /* 0x0000000803087221 */ /* 0x020fe20000000000 */
[----:B------:R-:W-:-:S03]  /*1610*/  IADD3 R3, PT, PT, R5, 0x5900, RZ ;  /* 0x0000590005037810 */ /* 0x000fc60007ffe0ff */
[----:B------:R-:W-:Y:S02]  /*1620*/  FADD R8, R8, R11 ;  /* 0x0000000b08087221 */ /* 0x000fe40000000000 */
[----:B------:R-:W-:-:S04]  /*1630*/  IMAD.WIDE.U32 R10, R3, 0x4, R12 ;  /* 0x00000004030a7825 */ /* 0x000fc800078e000c */
[----:B------:R-:W-:Y:S01]  /*1640*/  FADD R19, R8, R19 ;  /* 0x0000001308137221 */ /* 0x000fe20000000000 */
[----:B------:R0:W3:Y:S03]  /*1650*/  LDG.E R3, desc[UR6][R10.64] ;  /* 0x000000060a037981 */ /* 0x0000e6000c1e1900 */
[----:B------:R-:W-:Y:S01]  /*1660*/  FADD R22, R19, R22 ;  /* 0x0000001613167221 */ /* 0x000fe20000000000 */
[----:B0-----:R-:W-:Y:S01]  /*1670*/  IMAD.WIDE.U32 R10, R27, 0x4, R12 ;  /* 0x000000041b0a7825 */ /* 0x001fe200078e000c */
[----:B------:R-:W-:-:S04]  /*1680*/  IADD3 R19, PT, PT, R5, 0x5d00, RZ ;  /* 0x00005d0005137810 */ /* 0x000fc80007ffe0ff */
[----:B------:R0:W4:Y:S01]  /*1690*/  LDG.E R4, desc[UR6][R10.64] ;  /* 0x000000060a047981 */ /* 0x000122000c1e1900 */
[----:B------:R-:W-:Y:S01]  /*16a0*/  FADD R8, R22, R23 ;  /* 0x0000001716087221 */ /* 0x000fe20000000000 */
[----:B------:R-:W-:-:S04]  /*16b0*/  IMAD.WIDE.U32 R22, R15, 0x4, R12 ;  /* 0x000000040f167825 */ /* 0x000fc800078e000c */
[----:B0-----:R-:W-:-:S04]  /*16c0*/  IMAD.WIDE.U32 R10, R19, 0x4, R12 ;  /* 0x00000004130a7825 */ /* 0x001fc800078e000c */
[----:B------:R-:W-:Y:S01]  /*16d0*/  FADD R9, R8, R9 ;  /* 0x0000000908097221 */ /* 0x000fe20000000000 */
[----:B------:R-:W-:Y:S01]  /*16e0*/  IADD3 R19, PT, PT, R5, 0x5e00, RZ ;  /* 0x00005e0005137810 */ /* 0x000fe20007ffe0ff */
[----:B------:R-:W5:Y:S02]  /*16f0*/  LDG.E R8, desc[UR6][R22.64] ;  /* 0x0000000616087981 */ /* 0x000f64000c1e1900 */
[----:B------:R-:W-:Y:S02]  /*1700*/  FADD R15, R9, R24 ;  /* 0x00000018090f7221 */ /* 0x000fe40000000000 */
[----:B------:R0:W5:Y:S01]  /*1710*/  LDG.E R9, desc[UR6][R10.64] ;  /* 0x000000060a097981 */ /* 0x000162000c1e1900 */
[----:B------:R-:W-:Y:S01]  /*1720*/  IADD3 R27, PT, PT, R5, 0x6000, RZ ;  /* 0x00006000051b7810 */ /* 0x000fe20007ffe0ff */
[----:B0-----:R-:W-:Y:S01]  /*1730*/  IMAD.WIDE.U32 R10, R19, 0x4, R12 ;  /* 0x00000004130a7825 */ /* 0x001fe200078e000c */
[----:B------:R-:W-:-:S03]  /*1740*/  IADD3 R19, PT, PT, R5, 0x5f00, RZ ;  /* 0x00005f0005137810 */ /* 0x000fc60007ffe0ff */
[----:B------:R-:W-:Y:S02]  /*1750*/  FADD R15, R15, R16 ;  /* 0x000000100f0f7221 */ /* 0x000fe40000000000 */
[--C-:B------:R-:W-:Y:S01]  /*1760*/  IMAD.WIDE.U32 R28, R19, 0x4, R12.reuse ;  /* 0x00000004131c7825 */ /* 0x100fe200078e000c */
[----:B------:R-:W5:Y:S03]  /*1770*/  LDG.E R10, desc[UR6][R10.64] ;  /* 0x000000060a0a7981 */ /* 0x000f66000c1e1900 */
[----:B------:R-:W-:Y:S01]  /*1780*/  IMAD.WIDE.U32 R22, R27, 0x4, R12 ;  /* 0x000000041b167825 */ /* 0x000fe200078e000c */
[C---:B------:R-:W-:Y:S02]  /*1790*/  IADD3 R27, PT, PT, R5.reuse, 0x6100, RZ ;  /* 0x00006100051b7810 */ /* 0x040fe40007ffe0ff */
[----:B------:R-:W-:Y:S01]  /*17a0*/  IADD3 R19, PT, PT, R5, 0x6200, RZ ;  /* 0x0000620005137810 */ /* 0x000fe20007ffe0ff */
[----:B------:R-:W5:Y:S01]  /*17b0*/  LDG.E R11, desc[UR6][R28.64] ;  /* 0x000000061c0b7981 */ /* 0x000f62000c1e1900 */
[----:B------:R-:W-:-:S04]  /*17c0*/  FADD R15, R15, R26 ;  /* 0x0000001a0f0f7221 */ /* 0x000fc80000000000 */
[----:B------:R-:W-:Y:S02]  /*17d0*/  FADD R20, R15, R20 ;  /* 0x000000140f147221 */ /* 0x000fe40000000000 */
[----:B------:R0:W5:Y:S01]  /*17e0*/  LDG.E R15, desc[UR6][R22.64] ;  /* 0x00000006160f7981 */ /* 0x000162000c1e1900 */
[----:B------:R-:W-:Y:S01]  /*17f0*/  IMAD.WIDE.U32 R26, R27, 0x4, R12 ;  /* 0x000000041b1a7825 */ /* 0x000fe200078e000c */
[----:B------:R-:W-:-:S03]  /*1800*/  IADD3 R16, PT, PT, R5, 0x6300, RZ ;  /* 0x0000630005107810 */ /* 0x000fc60007ffe0ff */
[----:B0-----:R-:W-:-:S04]  /*1810*/  IMAD.WIDE.U32 R22, R19, 0x4, R12 ;  /* 0x0000000413167825 */ /* 0x001fc800078e000c */
[----:B------:R-:W-:Y:S01]  /*1820*/  FADD R24, R20, R21 ;  /* 0x0000001514187221 */ /* 0x000fe20000000000 */
[----:B------:R-:W-:Y:S01]  /*1830*/  IADD3 R19, PT, PT, R5, 0x6400, RZ ;  /* 0x0000640005137810 */ /* 0x000fe20007ffe0ff */
[----:B------:R-:W5:Y:S04]  /*1840*/  LDG.E R21, desc[UR6][R26.64] ;  /* 0x000000061a157981 */ /* 0x000f68000c1e1900 */
[----:B------:R0:W5:Y:S01]  /*1850*/  LDG.E R20, desc[UR6][R22.64] ;  /* 0x0000000616147981 */ /* 0x000162000c1e1900 */
[----:B------:R-:W-:Y:S01]  /*1860*/  FADD R24, R24, R17 ;  /* 0x0000001118187221 */ /* 0x000fe20000000000 */
[----:B0-----:R-:W-:-:S04]  /*1870*/  IMAD.WIDE.U32 R22, R16, 0x4, R12 ;  /* 0x0000000410167825 */ /* 0x001fc800078e000c */
[----:B------:R-:W-:Y:S01]  /*1880*/  IMAD.WIDE.U32 R16, R19, 0x4, R12 ;  /* 0x0000000413107825 */ /* 0x000fe200078e000c */
[C---:B------:R-:W-:Y:S01]  /*1890*/  IADD3 R19, PT, PT, R5.reuse, 0x6500, RZ ;  /* 0x0000650005137810 */ /* 0x040fe20007ffe0ff */
[----:B------:R-:W5:Y:S01]  /*18a0*/  LDG.E R23, desc[UR6][R22.64] ;  /* 0x0000000616177981 */ /* 0x000f62000c1e1900 */
[----:B------:R-:W-:Y:S01]  /*18b0*/  IADD3 R27, PT, PT, R5, 0x6700, RZ ;  /* 0x00006700051b7810 */ /* 0x000fe20007ffe0ff */
[----:B------:R-:W-:Y:S02]  /*18c0*/  FADD R18, R24, R18 ;  /* 0x0000001218127221 */ /* 0x000fe40000000000 */
[----:B------:R0:W5:Y:S02]  /*18d0*/  LDG.E R22, desc[UR6][R16.64] ;  /* 0x0000000610167981 */ /* 0x000164000c1e1900 */
[----:B0-----:R-:W-:Y:S01]  /*18e0*/  IMAD.WIDE.U32 R16, R19, 0x4, R12 ;  /* 0x0000000413107825 */ /* 0x001fe200078e000c */
[----:B------:R-:W-:-:S03]  /*18f0*/  IADD3 R19, PT, PT, R5, 0x6600, RZ ;  /* 0x0000660005137810 */ /* 0x000fc60007ffe0ff */
[----:B------:R-:W-:Y:S01]  /*1900*/  FADD R25, R18, R25 ;  /* 0x0000001912197221 */ /* 0x000fe20000000000 */
[----:B------:R0:W5:Y:S02]  /*1910*/  LDG.E R24, desc[UR6][R16.64] ;  /* 0x0000000610187981 */ /* 0x000164000c1e1900 */
[----:B0-----:R-:W-:-:S04]  /*1920*/  IMAD.WIDE.U32 R16, R19, 0x4, R12 ;  /* 0x0000000413107825 */ /* 0x001fc800078e000c */
[--C-:B------:R-:W-:Y:S01]  /*1930*/  IMAD.WIDE.U32 R18, R27, 0x4, R12.reuse ;  /* 0x000000041b127825 */ /* 0x100fe200078e000c */
[----:B------:R-:W-:Y:S01]  /*1940*/  IADD3 R27, PT, PT, R5, 0x6800, RZ ;  /* 0x00006800051b7810 */ /* 0x000fe20007ffe0ff */
[----:B------:R0:W5:Y:S04]  /*1950*/  LDG.E R26, desc[UR6][R16.64] ;  /* 0x00000006101a7981 */ /* 0x000168000c1e1900 */
[----:B------:R-:W5:Y:S01]  /*1960*/  LDG.E R18, desc[UR6][R18.64] ;  /* 0x0000000612127981 */ /* 0x000f62000c1e1900 */
[----:B0-----:R-:W-:Y:S01]  /*1970*/  IMAD.WIDE.U32 R16, R27, 0x4, R12 ;  /* 0x000000041b107825 */ /* 0x001fe200078e000c */
[----:B------:R-:W-:-:S03]  /*1980*/  IADD3 R27, PT, PT, R5, 0x6900, RZ ;  /* 0x00006900051b7810 */ /* 0x000fc60007ffe0ff */
[----:B------:R-:W-:Y:S01]  /*1990*/  FADD R25, R25, R7 ;  /* 0x0000000719197221 */ /* 0x000fe20000000000 */
[----:B------:R0:W5:Y:S03]  /*19a0*/  LDG.E R19, desc[UR6][R16.64] ;  /* 0x0000000610137981 */ /* 0x000166000c1e1900 */
[----:B------:R-:W-:Y:S01]  /*19b0*/  FADD R28, R25, R14 ;  /* 0x0000000e191c7221 */ /* 0x000fe20000000000 */
[----:B------:R-:W-:Y:S01]  /*19c0*/  IADD3 R25, PT, PT, R5, 0x6b00, RZ ;  /* 0x00006b0005197810 */ /* 0x000fe20007ffe0ff */
[----:B0-----:R-:W-:Y:S01]  /*19d0*/  IMAD.WIDE.U32 R16, R27, 0x4, R12 ;  /* 0x000000041b107825 */ /* 0x001fe200078e000c */
[----:B------:R-:W-:-:S04]  /*19e0*/  IADD3 R27, PT, PT, R5, 0x6a00, RZ ;  /* 0x00006a00051b7810 */ /* 0x000fc80007ffe0ff */
[----:B------:R0:W5:Y:S02]  /*19f0*/  LDG.E R7, desc[UR6][R16.64] ;  /* 0x0000000610077981 */ /* 0x000164000c1e1900 */
[----:B0-----:R-:W-:-:S05]  /*1a00*/  IMAD.WIDE.U32 R16, R27, 0x4, R12 ;  /* 0x000000041b107825 */ /* 0x001fca00078e000c */
[----:B------:R0:W5:Y:S02]  /*1a10*/  LDG.E R14, desc[UR6][R16.64] ;  /* 0x00000006100e7981 */ /* 0x000164000c1e1900 */
[----:B0-----:R-:W-:-:S06]  /*1a20*/  IMAD.WIDE.U32 R16, R25, 0x4, R12 ;  /* 0x0000000419107825 */ /* 0x001fcc00078e000c */
[----:B------:R0:W5:Y:S02]  /*1a30*/  LDG.E R16, desc[UR6][R16.64] ;  /* 0x0000000610107981 */ /* 0x000164000c1e1900 */
[C---:B0-----:R-:W-:Y:S02]  /*1a40*/  IADD3 R17, PT, PT, R5.reuse, 0x6d00, RZ ;  /* 0x00006d0005117810 */ /* 0x041fe40007ffe0ff */
[C---:B------:R-:W-:Y:S02]  /*1a50*/  IADD3 R25, PT, PT, R5.reuse, 0x7200, RZ ;  /* 0x0000720005197810 */ /* 0x040fe40007ffe0ff */
[----:B------:R-:W-:Y:S01]  /*1a60*/  IADD3 R27, PT, PT, R5, 0x7400, RZ ;  /* 0x00007400051b7810 */ /* 0x000fe20007ffe0ff */
[----:B---3--:R-:W-:-:S04]  /*1a70*/  FADD R3, R28, R3 ;  /* 0x000000031c037221 */ /* 0x008fc80000000000 */
[----:B--2---:R-:W-:-:S04]  /*1a80*/  FADD R3, R3, R6 ;  /* 0x0000000603037221 */ /* 0x004fc80000000000 */
[----:B----4-:R-:W-:-:S04]  /*1a90*/  FADD R3, R3, R4 ;  /* 0x0000000403037221 */ /* 0x010fc80000000000 */
[----:B-----5:R-:W-:Y:S01]  /*1aa0*/  FADD R8, R3, R8 ;  /* 0x0000000803087221 */ /* 0x020fe20000000000 */
[----:B------:R-:W-:-:S03]  /*1ab0*/  IADD3 R3, PT, PT, R5, 0x7f00, RZ ;  /* 0x00007f0005037810 */ /* 0x000fc60007ffe0ff */
[----:B------:R-:W-:-:S04]  /*1ac0*/  FADD R9, R8, R9 ;  /* 0x0000000908097221 */ /* 0x000fc80000000000 */
[----:B------:R-:W-:Y:S01]  /*1ad0*/  FADD R10, R9, R10 ;  /* 0x0000000a090a7221 */ /* 0x000fe20000000000 */
[----:B------:R-:W-:-:S05]  /*1ae0*/  IADD3 R9, PT, PT, R5, 0x6c00, RZ ;  /* 0x00006c0005097810 */ /* 0x000fca0007ffe0ff */
[----:B------:R-:W-:-:S04]  /*1af0*/  IMAD.WIDE.U32 R8, R9, 0x4, R12 ;  /* 0x0000000409087825 */ /* 0x000fc800078e000c */
[----:B------:R-:W-:Y:S01]  /*1b00*/  FADD R4, R10, R11 ;  /* 0x0000000b0a047221 */ /* 0x000fe20000000000 */
[----:B------:R-:W-:-:S05]  /*1b10*/  IMAD.WIDE.U32 R10, R3, 0x4, R12 ;  /* 0x00000004030a7825 */ /* 0x000fca00078e000c */
[----:B------:R0:W2:Y:S01]  /*1b20*/  LDG.E R3, desc[UR6][R10.64] ;  /* 0x000000060a037981 */ /* 0x0000a2000c1e1900 */
[----:B------:R-:W-:Y:S01]  /*1b30*/  FADD R6, R4, R15 ;  /* 0x0000000f04067221 */ /* 0x000fe20000000000 */
[----:B------:R-:W-:Y:S02]  /*1b40*/  IADD3 R15, PT, PT, R5, 0x6e00, RZ ;  /* 0x00006e00050f7810 */ /* 0x000fe40007ffe0ff */
[----:B------:R1:W3:Y:S01]  /*1b50*/  LDG.E R4, desc[UR6][R8.64] ;  /* 0x0000000608047981 */ /* 0x0002e2000c1e1900 */
[----:B0-----:R-:W-:-:S04]  /*1b60*/  IMAD.WIDE.U32 R10, R17, 0x4, R12 ;  /* 0x00000004110a7825 */ /* 0x001fc800078e000c */
[----:B-1----:R-:W-:Y:S01]  /*1b70*/  IMAD.WIDE.U32 R8, R15, 0x4, R12 ;  /* 0x000000040f087825 */ /* 0x002fe200078e000c */
[----:B------:R-:W-:-:S03]  /*1b80*/  IADD3 R15, PT, PT, R5, 0x6f00, RZ ;  /* 0x00006f00050f7810 */ /* 0x000fc60007ffe0ff */
[----:B------:R-:W-:Y:S01]  /*1b90*/  FADD R21, R6, R21 ;  /* 0x0000001506157221 */ /* 0x000fe20000000000 */
[----:B------:R-:W-:Y:S01]  /*1ba0*/  IADD3 R17, PT, PT, R5, 0x7000, RZ ;  /* 0x0000700005117810 */ /* 0x000fe20007ffe0ff */
[----:B------:R0:W4:Y:S02]  /*1bb0*/  LDG.E R6, desc[UR6][R10.64] ;  /* 0x000000060a067981 */ /* 0x000124000c1e1900 */
[----:B------:R-:W-:Y:S02]  /*1bc0*/  FADD R28, R21, R20 ;  /* 0x00000014151c7221 */ /* 0x000fe40000000000 */
[----:B------:R-:W5:Y:S01]  /*1bd0*/  LDG.E R8, desc[UR6][R8.64] ;  /* 0x0000000608087981 */ /* 0x000f62000c1e1900 */
[----:B------:R-:W-:Y:S01]  /*1be0*/  IMAD.WIDE.U32 R20, R17, 0x4, R12 ;  /* 0x0000000411147825 */ /* 0x000fe200078e000c */
[----:B------:R-:W-:-:S03]  /*1bf0*/  IADD3 R17, PT, PT, R5, 0x7100, RZ ;  /* 0x0000710005117810 */ /* 0x000fc60007ffe0ff */
[----:B0-----:R-:W-:Y:S01]  /*1c00*/  IMAD.WIDE.U32 R10, R15, 0x4, R12 ;  /* 0x000000040f0a7825 */ /* 0x001fe200078e000c */
[----:B------:R0:W2:Y:S03]  /*1c10*/  LDG.E R9, desc[UR6][R20.64] ;  /* 0x0000000614097981 */ /* 0x0000a6000c1e1900 */
[----:B------:R-:W-:Y:S02]  /*1c20*/  FADD R23, R28, R23 ;  /* 0x000000171c177221 */ /* 0x000fe40000000000 */
[----:B------:R-:W2:Y:S01]  /*1c30*/  LDG.E R10, desc[UR6][R10.64] ;  /* 0x000000060a0a7981 */ /* 0x000ea2000c1e1900 */
[----:B0-----:R-:W-:-:S04]  /*1c40*/  IMAD.WIDE.U32 R20, R25, 0x4, R12 ;  /* 0x0000000419147825 */ /* 0x001fc800078e000c */
[----:B------:R-:W-:Y:S01]  /*1c50*/  FADD R15, R23, R22 ;  /* 0x00000016170f7221 */ /* 0x000fe20000000000 */
[----:B------:R-:W-:Y:S01]  /*1c60*/  IMAD.WIDE.U32 R22, R17, 0x4, R12 ;  /* 0x0000000411167825 */ /* 0x000fe200078e000c */
[----:B------:R-:W-:Y:S01]  /*1c70*/  IADD3 R25, PT, PT, R5, 0x7300, RZ ;  /* 0x0000730005197810 */ /* 0x000fe20007ffe0ff */
[----:B------:R0:W2:Y:S02]  /*1c80*/  LDG.E R11, desc[UR6][R20.64] ;  /* 0x00000006140b7981 */ /* 0x0000a4000c1e1900 */
[----:B------:R-:W-:Y:S02]  /*1c90*/  FADD R17, R15, R24 ;  /* 0x000000180f117221 */ /* 0x000fe40000000000 */
[----:B------:R1:W2:Y:S01]  /*1ca0*/  LDG.E R15, desc[UR6][R22.64] ;  /* 0x00000006160f7981 */ /* 0x0002a2000c1e1900 */
[----:B0-----:R-:W-:Y:S01]  /*1cb0*/  IMAD.WIDE.U32 R20, R25, 0x4, R12 ;  /* 0x0000000419147825 */ /* 0x001fe200078e000c */
[----:B------:R-:W-:-:S05]  /*1cc0*/  IADD3 R25, PT, PT, R5, 0x7600, RZ ;  /* 0x0000760005197810 */ /* 0x000fca0007ffe0ff */
[----:B------:R-:W2:Y:S01]  /*1cd0*/  LDG.E R20, desc[UR6][R20.64] ;  /* 0x0000000614147981 */ /* 0x000ea2000c1e1900 */
[----:B-1----:R-:W-:Y:S01]  /*1ce0*/  IMAD.WIDE.U32 R22, R27, 0x4, R12 ;  /* 0x000000041b167825 */ /* 0x002fe200078e000c */
[----:B------:R-:W-:-:S03]  /*1cf0*/  IADD3 R27, PT, PT, R5, 0x7500, RZ ;  /* 0x00007500051b7810 */ /* 0x000fc60007ffe0ff */
[----:B------:R-:W-:Y:S01]  /*1d00*/  FADD R17, R17, R26 ;  /* 0x0000001a11117221 */ /* 0x000fe20000000000 */
[----:B------:R0:W2:Y:S03]  /*1d10*/  LDG.E R21, desc[UR6][R22.64] ;  /* 0x0000000616157981 */ /* 0x0000a6000c1e1900 */
[----:B------:R-:W-:Y:S01]  /*1d20*/  FADD R18, R17, R18 ;  /* 0x0000001211127221 */ /* 0x000fe20000000000 */
[----:B------:R-:W-:-:S04]  /*1d30*/  IMAD.WIDE.U32 R24, R25, 0x4, R12 ;  /* 0x0000000419187825 */ /* 0x000fc800078e000c */
[----:B0-----:R-:W-:Y:S01]  /*1d40*/  IMAD.WIDE.U32 R22, R27, 0x4, R12 ;  /* 0x000000041b167825 */ /* 0x001fe200078e000c */
[----:B------:R-:W-:-:S03]  /*1d50*/  IADD3 R27, PT, PT, R5, 0x7700, RZ ;  /* 0x00007700051b7810 */ /* 0x000fc60007ffe0ff */
[----:B------:R-:W-:Y:S01]  /*1d60*/  FADD R18, R18, R19 ;  /* 0x0000001312127221 */ /* 0x000fe20000000000 */
[C---:B------:R-:W-:Y:S01]  /*1d70*/  IADD3 R19, PT, PT, R5.reuse, 0x7800, RZ ;  /* 0x0000780005137810 */ /* 0x040fe20007ffe0ff */
[----:B------:R-:W2:Y:S01]  /*1d80*/  LDG.E R23, desc[UR6][R22.64] ;  /* 0x0000000616177981 */ /* 0x000ea2000c1e1900 */
[----:B------:R-:W-:-:S03]  /*1d90*/  IADD3 R29, PT, PT, R5, 0x7b00, RZ ;  /* 0x00007b00051d7810 */ /* 0x000fc60007ffe0ff */
[----:B------:R0:W2:Y:S01]  /*1da0*/  LDG.E R22, desc[UR6][R24.64] ;  /* 0x0000000618167981 */ /* 0x0000a2000c1e1900 */
[----:B------:R-:W-:Y:S01]  /*1db0*/  FADD R17, R18, R7 ;  /* 0x0000000712117221 */ /* 0x000fe20000000000 */
[----:B------:R-:W-:-:S05]  /*1dc0*/  IMAD.WIDE.U32 R18, R19, 0x4, R12 ;  /* 0x0000000413127825 */ /* 0x000fca00078e000c */
[----:B------:R1:W2:Y:S01]  /*1dd0*/  LDG.E R7, desc[UR6][R18.64] ;  /* 0x0000000612077981 */ /* 0x0002a2000c1e1900 */
[----:B0-----:R-:W-:Y:S01]  /*1de0*/  IMAD.WIDE.U32 R24, R27, 0x4, R12 ;  /* 0x000000041b187825 */ /* 0x001fe200078e000c */
[----:B------:R-:W-:-:S05]  /*1df0*/  IADD3 R27, PT, PT, R5, 0x7900, RZ ;  /* 0x00007900051b7810 */ /* 0x000fca0007ffe0ff */
[----:B------:R0:W2:Y:S01]  /*1e00*/  LDG.E R24, desc[UR6][R24.64] ;  /* 0x0000000618187981 */ /* 0x0000a2000c1e1900 */
[----:B-1----:R-:W-:-:S04]  /*1e10*/  IMAD.WIDE.U32 R18, R27, 0x4, R12 ;  /* 0x000000041b127825 */ /* 0x002fc800078e000c */
[----:B------:R-:W-:Y:S01]  /*1e20*/  FADD R17, R17, R14 ;  /* 0x0000000e11117221 */ /* 0x000fe20000000000 */
[----:B------:R-:W-:Y:S01]  /*1e30*/  IADD3 R27, PT, PT, R5, 0x7a00, RZ ;  /* 0x00007a00051b7810 */ /* 0x000fe20007ffe0ff */
[----:B------:R1:W2:Y:S02]  /*1e40*/  LDG.E R14, desc[UR6][R18.64] ;  /* 0x00000006120e7981 */ /* 0x0002a4000c1e1900 */
[----:B0-----:R-:W-:Y:S02]  /*1e50*/  FADD R25, R17, R16 ;  /* 0x0000001011197221 */ /* 0x001fe40000000000 */
[----:B------:R-:W-:-:S04]  /*1e60*/  IMAD.WIDE.U32 R16, R27, 0x4, R12 ;  /* 0x000000041b107825 */ /* 0x000fc800078e000c */
[--C-:B-1----:R-:W-:Y:S01]  /*1e70*/  IMAD.WIDE.U32 R18, R29, 0x4, R12.reuse ;  /* 0x000000041d127825 */ /* 0x102fe200078e000c */
[----:B------:R-:W-:Y:S01]  /*1e80*/  IADD3 R29, PT, PT, R5, 0x7c00, RZ ;  /* 0x00007c00051d7810 */ /* 0x000fe20007ffe0ff */
[----:B------:R0:W2:Y:S04]  /*1e90*/  LDG.E R26, desc[UR6][R16.64] ;  /* 0x00000006101a7981 */ /* 0x0000a8000c1e1900 */
[----:B------:R-:W2:Y:S01]  /*1ea0*/  LDG.E R27, desc[UR6][R18.64] ;  /* 0x00000006121b7981 */ /* 0x000ea2000c1e1900 */
[----:B0-----:R-:W-:Y:S01]  /*1eb0*/  IMAD.WIDE.U32 R16, R29, 0x4, R12 ;  /* 0x000000041d107825 */ /* 0x001fe200078e000c */
[C---:B------:R-:W-:Y:S02]  /*1ec0*/  IADD3 R29, PT, PT, R5.reuse, 0x7d00, RZ ;  /* 0x00007d00051d7810 */ /* 0x040fe40007ffe0ff */
[----:B------:R-:W-:-:S02]  /*1ed0*/  IADD3 R5, PT, PT, R5, 0x7e00, RZ ;  /* 0x00007e0005057810 */ /* 0x000fc40007ffe0ff */
[----:B------:R0:W2:Y:S02]  /*1ee0*/  LDG.E R28, desc[UR6][R16.64] ;  /* 0x00000006101c7981 */ /* 0x0000a4000c1e1900 */
[----:B0-----:R-:W-:-:S04]  /*1ef0*/  IMAD.WIDE.U32 R16, R29, 0x4, R12 ;  /* 0x000000041d107825 */ /* 0x001fc800078e000c */
[----:B------:R-:W-:Y:S02]  /*1f00*/  IMAD.WIDE.U32 R12, R5, 0x4, R12 ;  /* 0x00000004050c7825 */ /* 0x000fe400078e000c */
[----:B------:R-:W2:Y:S04]  /*1f10*/  LDG.E R5, desc[UR6][R16.64] ;  /* 0x0000000610057981 */ /* 0x000ea8000c1e1900 */
[----:B------:R-:W2:Y:S01]  /*1f20*/  LDG.E R12, desc[UR6][R12.64] ;  /* 0x000000060c0c7981 */ /* 0x000ea2000c1e1900 */
[----:B------:R-:W0:Y:S01]  /*1f30*/  S2UR UR5, SR_CgaCtaId ;  /* 0x00000000000579c3 */ /* 0x000e220000008800 */
[----:B------:R-:W-:Y:S02]  /*1f40*/  UMOV UR4, 0x400 ;  /* 0x0000040000047882 */ /* 0x000fe40000000000 */
[----:B0-----:R-:W-:Y:S01]  /*1f50*/  ULEA UR4, UR5, UR4, 0x18 ;  /* 0x0000000405047291 */ /* 0x001fe2000f8ec0ff */
[----:B------:R-:W-:Y:S01]  /*1f60*/  ISETP.GT.U32.AND P1, PT, R2, 0x7f, PT ;  /* 0x0000007f0200780c */ /* 0x000fe20003f24070 */
[----:B---3--:R-:W-:-:S04]  /*1f70*/  FADD R25, R25, R4 ;  /* 0x0000000419197221 */ /* 0x008fc80000000000 */
[----:B----4-:R-:W-:-:S04]  /*1f80*/  FADD R25, R25, R6 ;  /* 0x0000000619197221 */ /* 0x010fc80000000000 */
[----:B-----5:R-:W-:-:S04]  /*1f90*/  FADD R25, R25, R8 ;  /* 0x0000000819197221 */ /* 0x020fc80000000000 */
[----:B--2---:R-:W-:-:S04]  /*1fa0*/  FADD R10, R25, R10 ;  /* 0x0000000a190a7221 */ /* 0x004fc80000000000 */
        /* <DEDUP_REMOVED lines=12> */
[----:B------:R-:W-:Y:S01]  /*2070*/  FADD R28, R27, R28 ;  /* 0x0000001c1b1c7221 */ /* 0x000fe20000000000 */
[----:B------:R-:W-:-:S03]  /*2080*/  LEA R4, R2, UR4, 0x2 ;  /* 0x0000000402047c11 */ /* 0x000fc6000f8e10ff */
[----:B------:R-:W-:-:S04]  /*2090*/  FADD R5, R28, R5 ;  /* 0x000000051c057221 */ /* 0x000fc80000000000 */
[----:B------:R-:W-:-:S04]  /*20a0*/  FADD R12, R5, R12 ;  /* 0x0000000c050c7221 */ /* 0x000fc80000000000 */
[----:B------:R-:W-:-:S05]  /*20b0*/  FADD R3, R12, R3 ;  /* 0x000000030c037221 */ /* 0x000fca0000000000 */
[----:B------:R-:W-:Y:S01]  /*20c0*/  STS [R4], R3 ;  /* 0x0000000304007388 */ /* 0x000fe20000000800 */
[----:B------:R-:W-:Y:S06]  /*20d0*/  BAR.SYNC.DEFER_BLOCKING 0x0 ;  /* 0x0000000000007b1d */ /* 0x000fec0000010000 */
[----:B------:R-:W-:Y:S04]  /*20e0*/  @!P1 LDS R5, [R4+0x200] ;  /* 0x0002000004059984 */ /* 0x000fe80000000800 */
[----:B------:R-:W0:Y:S01]  /*20f0*/  @!P1 LDS R6, [R4] ;  /* 0x0000000004069984 */ /* 0x000e220000000800 */
[----:B------:R-:W-:Y:S01]  /*2100*/  ISETP.GT.U32.AND P0, PT, R2, 0x3f, PT ;  /* 0x0000003f0200780c */ /* 0x000fe20003f04070 */
[----:B0-----:R-:W-:-:S05]  /*2110*/  @!P1 FADD R5, R5, R6 ;  /* 0x0000000605059221 */ /* 0x001fca0000000000 */
[----:B------:R-:W-:Y:S01]  /*2120*/  @!P1 STS [R4], R5 ;  /* 0x0000000504009388 */ /* 0x000fe20000000800 */
[----:B------:R-:W-:Y:S06]  /*2130*/  BAR.SYNC.DEFER_BLOCKING 0x0 ;  /* 0x0000000000007b1d */ /* 0x000fec0000010000 */
[----:B------:R-:W-:Y:S04]  /*2140*/  @!P0 LDS R6, [R4+0x100] ;  /* 0x0001000004068984 */ /* 0x000fe80000000800 */
[----:B------:R-:W0:Y:S01]  /*2150*/  @!P0 LDS R7, [R4] ;  /* 0x0000000004078984 */ /* 0x000e220000000800 */
[----:B------:R-:W-:Y:S01]  /*2160*/  ISETP.GT.U32.AND P1, PT, R2, 0x1f, PT ;  /* 0x0000001f0200780c */ /* 0x000fe20003f24070 */
[----:B0-----:R-:W-:-:S05]  /*2170*/  @!P0 FADD R7, R6, R7 ;  /* 0x0000000706078221 */ /* 0x001fca0000000000 */
[----:B------:R0:W-:Y:S01]  /*2180*/  @!P0 STS [R4], R7 ;  /* 0x0000000704008388 */ /* 0x0001e20000000800 */
[----:B------:R-:W-:Y:S06]  /*2190*/  BAR.SYNC.DEFER_BLOCKING 0x0 ;  /* 0x0000000000007b1d */ /* 0x000fec0000010000 */
[----:B------:R-:W-:Y:S05]  /*21a0*/  @P1 EXIT ;  /* 0x000000000000194d */ /* 0x000fea0003800000 */
[----:B------:R-:W-:Y:S01]  /*21b0*/  LDS R3, [R4+0x80] ;  /* 0x0000800004037984 */ /* 0x000fe20000000800 */
[----:B------:R-:W-:-:S03]  /*21c0*/  ISETP.NE.AND P0, PT, R2, RZ, PT ;  /* 0x000000ff0200720c */ /* 0x000fc60003f05270 */
[----:B------:R-:W1:Y:S02]  /*21d0*/  LDS R6, [R4] ;  /* 0x0000000004067984 */ /* 0x000e640000000800 */
[----:B-1----:R-:W-:-:S05]  /*21e0*/  FADD R3, R3, R6 ;  /* 0x0000000603037221 */ /* 0x002fca0000000000 */
[----:B------:R-:W-:Y:S04]  /*21f0*/  STS [R4], R3 ;  /* 0x0000000304007388 */ /* 0x000fe80000000800 */
[----:B------:R-:W-:Y:S04]  /*2200*/  LDS R5, [R4+0x40] ;  /* 0x0000400004057984 */ /* 0x000fe80000000800 */
[----:B------:R-:W1:Y:S02]  /*2210*/  LDS R6, [R4] ;  /* 0x0000000004067984 */ /* 0x000e640000000800 */
[----:B-1----:R-:W-:-:S05]  /*2220*/  FADD R5, R5, R6 ;  /* 0x0000000605057221 */ /* 0x002fca0000000000 */
[----:B------:R-:W-:Y:S04]  /*2230*/  STS [R4], R5 ;  /* 0x0000000504007388 */ /* 0x000fe80000000800 */
[----:B------:R-:W-:Y:S04]  /*2240*/  LDS R6, [R4+0x20] ;  /* 0x0000200004067984 */ /* 0x000fe80000000800 */
[----:B0-----:R-:W0:Y:S02]  /*2250*/  LDS R7, [R4] ;  /* 0x0000000004077984 */ /* 0x001e240000000800 */
[----:B0-----:R-:W-:-:S05]  /*2260*/  FADD R7, R6, R7 ;  /* 0x0000000706077221 */ /* 0x001fca0000000000 */
[----:B------:R-:W-:Y:S04]  /*2270*/  STS [R4], R7 ;  /* 0x0000000704007388 */ /* 0x000fe80000000800 */
[----:B------:R-:W-:Y:S04]  /*2280*/  LDS R6, [R4+0x10] ;  /* 0x0000100004067984 */ /* 0x000fe80000000800 */
[----:B------:R-:W0:Y:S02]  /*2290*/  LDS R9, [R4] ;  /* 0x0000000004097984 */ /* 0x000e240000000800 */
        /* <DEDUP_REMOVED lines=9> */
[----:B------:R0:W-:Y:S01]  /*2330*/  STS [R4], R5 ;  /* 0x0000000504007388 */ /* 0x0001e20000000800 */
[----:B------:R-:W-:Y:S05]  /*2340*/  @P0 EXIT ;  /* 0x000000000000094d */ /* 0x000fea0003800000 */
[----:B0-----:R-:W0:Y:S01]  /*2350*/  LDS R5, [UR4] ;  /* 0x00000004ff057984 */ /* 0x001e220008000800 */
[----:B------:R-:W1:Y:S02]  /*2360*/  LDC.64 R2, c[0x0][0x388] ;  /* 0x0000e200ff027b82 */ /* 0x000e640000000a00 */
[----:B-1----:R-:W-:-:S05]  /*2370*/  IMAD.WIDE.U32 R2, R0, 0x4, R2 ;  /* 0x0000000400027825 */ /* 0x002fca00078e0002 */
[----:B0-----:R-:W-:Y:S01]  /*2380*/  STG.E desc[UR6][R2.64], R5 ;  /* 0x0000000502007986 */ /* 0x001fe2000c101906 */
[----:B------:R-:W-:Y:S05]  /*2390*/  EXIT ;  /* 0x000000000000794d */ /* 0x000fea0003800000 */
.L_x_3:
        /* <DEDUP_REMOVED lines=14> */
.L_x_21:


//--------------------- .text._Z9reduce_v5ILj256EEvPfS0_ --------------------------
	.section	.text._Z9reduce_v5ILj256EEvPfS0_,"ax",@progbits
	.align	128
        .global         _Z9reduce_v5ILj256EEvPfS0_
        .type           _Z9reduce_v5ILj256EEvPfS0_,@function
        .size           _Z9reduce_v5ILj256EEvPfS0_,(.L_x_22 - _Z9reduce_v5ILj256EEvPfS0_)
        .other          _Z9reduce_v5ILj256EEvPfS0_,@"STO_CUDA_ENTRY STV_DEFAULT"
_Z9reduce_v5ILj256EEvPfS0_:
.text._Z9reduce_v5ILj256EEvPfS0_:
        /* <DEDUP_REMOVED lines=8> */
[C---:B------:R-:W-:Y:S01]  /*0080*/  IADD3 R9, PT, PT, R3.reuse, UR4, RZ ;  /* 0x0000000403097c10 */ /* 0x040fe2000fffe0ff */
[----:B-1----:R-:W-:-:S04]  /*0090*/  IMAD.WIDE.U32 R4, R3, 0x4, R6 ;  /* 0x0000000403047825 */ /* 0x002fc800078e0006 */
[----:B------:R-:W-:Y:S02]  /*00a0*/  IMAD.WIDE.U32 R6, R9, 0x4, R6 ;  /* 0x0000000409067825 */ /* 0x000fe400078e0006 */
[----:B---3--:R-:W2:Y:S04]  /*00b0*/  LDG.E R4, desc[UR6][R4.64] ;  /* 0x0000000604047981 */ /* 0x008ea8000c1e1900 */
[----:B------:R-:W2:Y:S01]  /*00c0*/  LDG.E R7, desc[UR6][R6.64] ;  /* 0x0000000606077981 */ /* 0x000ea2000c1e1900 */
[----:B------:R-:W0:Y:S01]  /*00d0*/  S2UR UR5, SR_CgaCtaId ;  /* 0x00000000000579c3 */ /* 0x000e220000008800 */
[----:B------:R-:W-:Y:S01]  /*00e0*/  UMOV UR4, 0x400 ;  /* 0x0000040000047882 */ /* 0x000fe20000000000 */
[C---:B------:R-:W-:Y:S02]  /*00f0*/  ISETP.GT.U32.AND P1, PT, R2.reuse, 0x7f, PT ;  /* 0x0000007f0200780c */ /* 0x040fe40003f24070 */
[----:B------:R-:W-:Y:S01]  /*0100*/  ISETP.GT.U32.AND P0, PT, R2, 0x3f, PT ;  /* 0x0000003f0200780c */ /* 0x000fe20003f04070 */
[----:B0-----:R-:W-:-:S06]  /*0110*/  ULEA UR4, UR5, UR4, 0x18 ;  /* 0x0000000405047291 */ /* 0x001fcc000f8ec0ff */
[----:B------:R-:W-:Y:S01]  /*0120*/  LEA R3, R2, UR4, 0x2 ;  /* 0x0000000402037c11 */ /* 0x000fe2000f8e10ff */
[----:B--2---:R-:W-:-:S05]  /*0130*/  FADD R8, R4, R7 ;  /* 0x0000000704087221 */ /* 0x004fca0000000000 */
[----:B------:R-:W-:Y:S01]  /*0140*/  STS [R3], R8 ;  /* 0x0000000803007388 */ /* 0x000fe20000000800 */
[----:B------:R-:W-:Y:S06]  /*0150*/  BAR.SYNC.DEFER_BLOCKING 0x0 ;  /* 0x0000000000007b1d */ /* 0x000fec0000010000 */
[----:B------:R-:W-:Y:S04]  /*0160*/  @!P1 LDS R9, [R3+0x200] ;  /* 0x0002000003099984 */ /* 0x000fe80000000800 */
[----:B------:R-:W0:Y:S02]  /*0170*/  @!P1 LDS R4, [R3] ;  /* 0x0000000003049984 */ /* 0x000e240000000800 */
[----:B0-----:R-:W-:-:S05]  /*0180*/  @!P1 FADD R4, R9, R4 ;  /* 0x0000000409049221 */ /* 0x001fca0000000000 */
[----:B------:R-:W-:Y:S01]  /*0190*/  @!P1 STS [R3], R4 ;  /* 0x0000000403009388 */ /* 0x000fe20000000800 */
[----:B------:R-:W-:Y:S01]  /*01a0*/  BAR.SYNC.DEFER_BLOCKING 0x0 ;  /* 0x0000000000007b1d */ /* 0x000fe20000010000 */
[----:B------:R-:W-:-:S05]  /*01b0*/  ISETP.GT.U32.AND P1, PT, R2, 0x1f, PT ;  /* 0x0000001f0200780c */ /* 0x000fca0003f24070 */
[----:B------:R-:W-:Y:S04]  /*01c0*/  @!P0 LDS R5, [R3+0x100] ;  /* 0x0001000003058984 */ /* 0x000fe80000000800 */
[----:B------:R-:W0:Y:S02]  /*01d0*/  @!P0 LDS R6, [R3] ;  /* 0x0000000003068984 */ /* 0x000e240000000800 */
        /* <DEDUP_REMOVED lines=30> */
[----:B------:R-:W1:Y:S01]  /*03c0*/  LDS R5, [UR4] ;  /* 0x00000004ff057984 */ /* 0x000e620008000800 */
[----:B0-----:R-:W0:Y:S02]  /*03d0*/  LDC.64 R2, c[0x0][0x388] ;  /* 0x0000e200ff027b82 */ /* 0x001e240000000a00 */
[----:B0-----:R-:W-:-:S05]  /*03e0*/  IMAD.WIDE.U32 R2, R0, 0x4, R2 ;  /* 0x0000000400027825 */ /* 0x001fca00078e0002 */
[----:B-1----:R-:W-:Y:S01]  /*03f0*/  STG.E desc[UR6][R2.64], R5 ;  /* 0x0000000502007986 */ /* 0x002fe2000c101906 */
[----:B------:R-:W-:Y:S05]  /*0400*/  EXIT ;  /* 0x000000000000794d */ /* 0x000fea0003800000 */
.L_x_4:
        /* <DEDUP_REMOVED lines=15> */
.L_x_22:


//--------------------- .text._Z9reduce_v4PfS_    --------------------------
	.section	.text._Z9reduce_v4PfS_,"ax",@progbits
	.align	128
        .global         _Z9reduce_v4PfS_
        .type           _Z9reduce_v4PfS_,@function
        .size           _Z9reduce_v4PfS_,(.L_x_23 - _Z9reduce_v4PfS_)
        .other          _Z9reduce_v4PfS_,@"STO_CUDA_ENTRY STV_DEFAULT"
_Z9reduce_v4PfS_:
.text._Z9reduce_v4PfS_:
        /* <DEDUP_REMOVED lines=15> */
[----:B------:R-:W-:Y:S01]  /*00f0*/  UISETP.GE.U32.AND UP0, UPT, UR8, 0x42, UPT ;  /* 0x000000420800788c */ /* 0x000fe2000bf06070 */
[----:B------:R-:W-:Y:S01]  /*0100*/  ISETP.GT.U32.AND P0, PT, R2, 0x1f, PT ;  /* 0x0000001f0200780c */ /* 0x000fe20003f04070 */
[----:B0-----:R-:W-:-:S06]  /*0110*/  ULEA UR4, UR5, UR4, 0x18 ;  /* 0x0000000405047291 */ /* 0x001fcc000f8ec0ff */
[----:B------:R-:W-:Y:S01]  /*0120*/  LEA R3, R2, UR4, 0x2 ;  /* 0x0000000402037c11 */ /* 0x000fe2000f8e10ff */
[----:B--2---:R-:W-:-:S05]  /*0130*/  FADD R8, R4, R7 ;  /* 0x0000000704087221 */ /* 0x004fca0000000000 */
[----:B------:R0:W-:Y:S01]  /*0140*/  STS [R3], R8 ;  /* 0x0000000803007388 */ /* 0x0001e20000000800 */
[----:B------:R-:W-:Y:S06]  /*0150*/  BAR.SYNC.DEFER_BLOCKING 0x0 ;  /* 0x0000000000007b1d */ /* 0x000fec0000010000 */
[----:B------:R-:W-:Y:S05]  /*0160*/  BRA.U !UP0, `(.L_x_5) ;  /* 0x0000000108307547 */ /* 0x000fea000b800000 */
[----:B------:R-:W-:-:S07]  /*0170*/  MOV R4, UR8 ;  /* 0x0000000800047c02 */ /* 0x000fce0008000f00 */
.L_x_6:
[----:B------:R-:W-:-:S04]  /*0180*/  SHF.R.U32.HI R7, RZ, 0x1, R4 ;  /* 0x00000001ff077819 */ /* 0x000fc80000011604 */
[----:B------:R-:W-:-:S13]  /*0190*/  ISETP.GE.U32.AND P1, PT, R2, R7, PT ;  /* 0x000000070200720c */ /* 0x000fda0003f26070 */
[----:B------:R-:W-:Y:S01]  /*01a0*/  @!P1 LEA R5, R7, R3, 0x2 ;  /* 0x0000000307059211 */ /* 0x000fe200078e10ff */
[----:B------:R-:W-:Y:S05]  /*01b0*/  @!P1 LDS R6, [R3] ;  /* 0x0000000003069984 */ /* 0x000fea0000000800 */
[----:B------:R-:W1:Y:S02]  /*01c0*/  @!P1 LDS R5, [R5] ;  /* 0x0000000005059984 */ /* 0x000e640000000800 */
[----:B-1----:R-:W-:-:S05]  /*01d0*/  @!P1 FADD R6, R5, R6 ;  /* 0x0000000605069221 */ /* 0x002fca0000000000 */
[----:B------:R1:W-:Y:S01]  /*01e0*/  @!P1 STS [R3], R6 ;  /* 0x0000000603009388 */ /* 0x0003e20000000800 */
[----:B------:R-:W-:Y:S01]  /*01f0*/  BAR.SYNC.DEFER_BLOCKING 0x0 ;  /* 0x0000000000007b1d */ /* 0x000fe20000010000 */
[----:B------:R-:W-:Y:S02]  /*0200*/  ISETP.GT.U32.AND P1, PT, R4, 0x83, PT ;  /* 0x000000830400780c */ /* 0x000fe40003f24070 */
[----:B------:R-:W-:-:S11]  /*0210*/  MOV R4, R7 ;  /* 0x0000000700047202 */ /* 0x000fd60000000f00 */
[----:B-1----:R-:W-:Y:S05]  /*0220*/  @P1 BRA `(.L_x_6) ;  /* 0xfffffffc00d41947 */ /* 0x002fea000383ffff */
.L_x_5:
        /* <DEDUP_REMOVED lines=27> */
[----:B------:R-:W1:Y:S01]  /*03e0*/  S2UR UR5, SR_CgaCtaId ;  /* 0x00000000000579c3 */ /* 0x000e620000008800 */
[----:B------:R-:W-:-:S07]  /*03f0*/  UMOV UR4, 0x400 ;  /* 0x0000040000047882 */ /* 0x000fce0000000000 */
[----:B0-----:R-:W0:Y:S01]  /*0400*/  LDC.64 R2, c[0x0][0x388] ;  /* 0x0000e200ff027b82 */ /* 0x001e220000000a00 */
[----:B-1----:R-:W-:Y:S01]  /*0410*/  ULEA UR4, UR5, UR4, 0x18 ;  /* 0x0000000405047291 */ /* 0x002fe2000f8ec0ff */
[----:B0-----:R-:W-:-:S08]  /*0420*/  IMAD.WIDE.U32 R2, R0, 0x4, R2 ;  /* 0x0000000400027825 */ /* 0x001fd000078e0002 */
[----:B------:R-:W0:Y:S04]  /*0430*/  LDS R5, [UR4] ;  /* 0x00000004ff057984 */ /* 0x000e280008000800 */
[----:B0-----:R-:W-:Y:S01]  /*0440*/  STG.E desc[UR6][R2.64], R5 ;  /* 0x0000000502007986 */ /* 0x001fe2000c101906 */
[----:B------:R-:W-:Y:S05]  /*0450*/  EXIT ;  /* 0x000000000000794d */ /* 0x000fea0003800000 */
.L_x_7:
        /* <DEDUP_REMOVED lines=10> */
.L_x_23:


//--------------------- .text._Z9reduce_v3PfS_    --------------------------
	.section	.text._Z9reduce_v3PfS_,"ax",@progbits
	.align	128
        .global         _Z9reduce_v3PfS_
        .type           _Z9reduce_v3PfS_,@function
        .size           _Z9reduce_v3PfS_,(.L_x_24 - _Z9reduce_v3PfS_)
        .other          _Z9reduce_v3PfS_,@"STO_CUDA_ENTRY STV_DEFAULT"
_Z9reduce_v3PfS_:
.text._Z9reduce_v3PfS_:
        /* <DEDUP_REMOVED lines=16> */
[----:B------:R-:W-:Y:S01]  /*0100*/  ISETP.NE.AND P0, PT, R9, RZ, PT ;  /* 0x000000ff0900720c */ /* 0x000fe20003f05270 */
[----:B0-----:R-:W-:-:S06]  /*0110*/  ULEA UR4, UR5, UR4, 0x18 ;  /* 0x0000000405047291 */ /* 0x001fcc000f8ec0ff */
[----:B------:R-:W-:Y:S01]  /*0120*/  LEA R7, R9, UR4, 0x2 ;  /* 0x0000000409077c11 */ /* 0x000fe2000f8e10ff */
[----:B--2---:R-:W-:-:S05]  /*0130*/  FADD R0, R2, R5 ;  /* 0x0000000502007221 */ /* 0x004fca0000000000 */
[----:B------:R0:W-:Y:S01]  /*0140*/  STS [R7], R0 ;  /* 0x0000000007007388 */ /* 0x0001e20000000800 */
[----:B------:R-:W-:Y:S06]  /*0150*/  BAR.SYNC.DEFER_BLOCKING 0x0 ;  /* 0x0000000000007b1d */ /* 0x000fec0000010000 */
[----:B------:R-:W-:Y:S05]  /*0160*/  BRA.U !UP0, `(.L_x_8) ;  /* 0x0000000108307547 */ /* 0x000fea000b800000 */
[----:B0-----:R-:W-:-:S07]  /*0170*/  IMAD.U32 R0, RZ, RZ, UR8 ;  /* 0x00000008ff007e24 */ /* 0x001fce000f8e00ff */
.L_x_9:
[----:B------:R-:W-:-:S04]  /*0180*/  SHF.R.U32.HI R6, RZ, 0x1, R0 ;  /* 0x00000001ff067819 */ /* 0x000fc80000011600 */
[----:B------:R-:W-:-:S13]  /*0190*/  ISETP.GE.U32.AND P1, PT, R9, R6, PT ;  /* 0x000000060900720c */ /* 0x000fda0003f26070 */
[----:B------:R-:W-:Y:S01]  /*01a0*/  @!P1 LEA R2, R6, R7, 0x2 ;  /* 0x0000000706029211 */ /* 0x000fe200078e10ff */
[----:B------:R-:W-:Y:S05]  /*01b0*/  @!P1 LDS R3, [R7] ;  /* 0x0000000007039984 */ /* 0x000fea0000000800 */
[----:B------:R-:W0:Y:S02]  /*01c0*/  @!P1 LDS R2, [R2] ;  /* 0x0000000002029984 */ /* 0x000e240000000800 */
[----:B0-----:R-:W-:-:S05]  /*01d0*/  @!P1 FADD R4, R2, R3 ;  /* 0x0000000302049221 */ /* 0x001fca0000000000 */
[----:B------:R1:W-:Y:S01]  /*01e0*/  @!P1 STS [R7], R4 ;  /* 0x0000000407009388 */ /* 0x0003e20000000800 */
[----:B------:R-:W-:Y:S01]  /*01f0*/  BAR.SYNC.DEFER_BLOCKING 0x0 ;  /* 0x0000000000007b1d */ /* 0x000fe20000010000 */
[----:B------:R-:W-:Y:S01]  /*0200*/  ISETP.GT.U32.AND P1, PT, R0, 0x3, PT ;  /* 0x000000030000780c */ /* 0x000fe20003f24070 */
[----:B------:R-:W-:-:S12]  /*0210*/  IMAD.MOV.U32 R0, RZ, RZ, R6 ;  /* 0x000000ffff007224 */ /* 0x000fd800078e0006 */
[----:B-1----:R-:W-:Y:S05]  /*0220*/  @P1 BRA `(.L_x_9) ;  /* 0xfffffffc00d41947 */ /* 0x002fea000383ffff */
.L_x_8:
[----:B------:R-:W-:Y:S05]  /*0230*/  @P0 EXIT ;  /* 0x000000000000094d */ /* 0x000fea0003800000 */
[----:B------:R-:W1:Y:S01]  /*0240*/  S2UR UR5, SR_CgaCtaId ;  /* 0x00000000000579c3 */ /* 0x000e620000008800 */
[----:B------:R-:W-:-:S07]  /*0250*/  UMOV UR4, 0x400 ;  /* 0x0000040000047882 */ /* 0x000fce0000000000 */
[----:B------:R-:W2:Y:S01]  /*0260*/  LDC.64 R2, c[0x0][0x388] ;  /* 0x0000e200ff027b82 */ /* 0x000ea20000000a00 */
[----:B-1----:R-:W-:Y:S01]  /*0270*/  ULEA UR4, UR5, UR4, 0x18 ;  /* 0x0000000405047291 */ /* 0x002fe2000f8ec0ff */
[----:B--2---:R-:W-:-:S08]  /*0280*/  IMAD.WIDE.U32 R2, R11, 0x4, R2 ;  /* 0x000000040b027825 */ /* 0x004fd000078e0002 */
[----:B------:R-:W1:Y:S04]  /*0290*/  LDS R5, [UR4] ;  /* 0x00000004ff057984 */ /* 0x000e680008000800 */
[----:B-1----:R-:W-:Y:S01]  /*02a0*/  STG.E desc[UR6][R2.64], R5 ;  /* 0x0000000502007986 */ /* 0x002fe2000c101906 */
[----:B------:R-:W-:Y:S05]  /*02b0*/  EXIT ;  /* 0x000000000000794d */ /* 0x000fea0003800000 */
.L_x_10:
        /* <DEDUP_REMOVED lines=12> */
.L_x_24:


//--------------------- .text._Z9reduce_v2PfS_    --------------------------
	.section	.text._Z9reduce_v2PfS_,"ax",@progbits
	.align	128
        .global         _Z9reduce_v2PfS_
        .type           _Z9reduce_v2PfS_,@function
        .size           _Z9reduce_v2PfS_,(.L_x_25 - _Z9reduce_v2PfS_)
        .other          _Z9reduce_v2PfS_,@"STO_CUDA_ENTRY STV_DEFAULT"
_Z9reduce_v2PfS_:
.text._Z9reduce_v2PfS_:
[----:B------:R-:W-:Y:S01]  /*0000*/  LDC R1, c[0x0][0x37c] ;  /* 0x0000df00ff017b82 */ /* 0x000fe20000000800 */
[----:B------:R-:W0:Y:S07]  /*0010*/  S2R R6, SR_TID.X ;  /* 0x0000000000067919 */ /* 0x000e2e0000002100 */
[----:B------:R-:W1:Y:S01]  /*0020*/  LDC.64 R2, c[0x0][0x380] ;  /* 0x0000e000ff027b82 */ /* 0x000e620000000a00 */
[----:B------:R-:W0:Y:S01]  /*0030*/  LDCU UR8, c[0x0][0x360] ;  /* 0x00006c00ff0877ac */ /* 0x000e220008000800 */
[----:B------:R-:W0:Y:S01]  /*0040*/  S2R R7, SR_CTAID.X ;  /* 0x0000000000077919 */ /* 0x000e220000002500 */
[----:B------:R-:W2:Y:S01]  /*0050*/  LDCU.64 UR6, c[0x0][0x358] ;  /* 0x00006b00ff0677ac */ /* 0x000ea20008000a00 */
[----:B0-----:R-:W-:-:S04]  /*0060*/  IMAD R5, R7, UR8, R6 ;  /* 0x0000000807057c24 */ /* 0x001fc8000f8e0206 */
[----:B-1----:R-:W-:-:S06]  /*0070*/  IMAD.WIDE.U32 R2, R5, 0x4, R2 ;  /* 0x0000000405027825 */ /* 0x002fcc00078e0002 */
[----:B--2---:R-:W2:Y:S01]  /*0080*/  LDG.E R2, desc[UR6][R2.64] ;  /* 0x0000000602027981 */ /* 0x004ea2000c1e1900 */
[----:B------:R-:W0:Y:S01]  /*0090*/  S2UR UR5, SR_CgaCtaId ;  /* 0x00000000000579c3 */ /* 0x000e220000008800 */
[----:B------:R-:W-:Y:S01]  /*00a0*/  UMOV UR4, 0x400 ;  /* 0x0000040000047882 */ /* 0x000fe20000000000 */
[----:B------:R-:W-:Y:S01]  /*00b0*/  UISETP.GE.U32.AND UP0, UPT, UR8, 0x2, UPT ;  /* 0x000000020800788c */ /* 0x000fe2000bf06070 */
[----:B------:R-:W-:Y:S01]  /*00c0*/  ISETP.NE.AND P0, PT, R6, RZ, PT ;  /* 0x000000ff0600720c */ /* 0x000fe20003f05270 */
[----:B0-----:R-:W-:-:S06]  /*00d0*/  ULEA UR4, UR5, UR4, 0x18 ;  /* 0x0000000405047291 */ /* 0x001fcc000f8ec0ff */
[----:B------:R-:W-:-:S05]  /*00e0*/  LEA R5, R6, UR4, 0x2 ;  /* 0x0000000406057c11 */ /* 0x000fca000f8e10ff */
[----:B--2---:R0:W-:Y:S01]  /*00f0*/  STS [R5], R2 ;  /* 0x0000000205007388 */ /* 0x0041e20000000800 */
[----:B------:R-:W-:Y:S06]  /*0100*/  BAR.SYNC.DEFER_BLOCKING 0x0 ;  /* 0x0000000000007b1d */ /* 0x000fec0000010000 */
[----:B------:R-:W-:Y:S05]  /*0110*/  BRA.U !UP0, `(.L_x_11) ;  /* 0x0000000108307547 */ /* 0x000fea000b800000 */
[----:B------:R-:W-:-:S07]  /*0120*/  IMAD.U32 R0, RZ, RZ, UR8 ;  /* 0x00000008ff007e24 */ /* 0x000fce000f8e00ff */
.L_x_12:
[----:B------:R-:W-:-:S04]  /*0130*/  SHF.R.U32.HI R8, RZ, 0x1, R0 ;  /* 0x00000001ff087819 */ /* 0x000fc80000011600 */
[----:B------:R-:W-:-:S13]  /*0140*/  ISETP.GE.U32.AND P1, PT, R6, R8, PT ;  /* 0x000000080600720c */ /* 0x000fda0003f26070 */
[----:B0-----:R-:W-:Y:S01]  /*0150*/  @!P1 LEA R2, R8, R5, 0x2 ;  /* 0x0000000508029211 */ /* 0x001fe200078e10ff */
        /* <DEDUP_REMOVED lines=8> */
.L_x_11:
        /* <DEDUP_REMOVED lines=9> */
.L_x_13:
        /* <DEDUP_REMOVED lines=9> */
.L_x_25:


//--------------------- .text._Z9reduce_v1PfS_    --------------------------
	.section	.text._Z9reduce_v1PfS_,"ax",@progbits
	.align	128
        .global         _Z9reduce_v1PfS_
        .type           _Z9reduce_v1PfS_,@function
        .size           _Z9reduce_v1PfS_,(.L_x_26 - _Z9reduce_v1PfS_)
        .other          _Z9reduce_v1PfS_,@"STO_CUDA_ENTRY STV_DEFAULT"
_Z9reduce_v1PfS_:
.text._Z9reduce_v1PfS_:
        /* <DEDUP_REMOVED lines=18> */
[----:B------:R-:W-:-:S05]  /*0120*/  UMOV UR5, 0x1 ;  /* 0x0000000100057882 */ /* 0x000fca0000000000 */
.L_x_15:
[----:B------:R-:W-:-:S04]  /*0130*/  USHF.L.U32 UR6, UR5, 0x1, URZ ;  /* 0x0000000105067899 */ /* 0x000fc800080006ff */
[----:B------:R-:W-:Y:S02]  /*0140*/  UISETP.GE.U32.AND UP0, UPT, UR6, UR7, UPT ;  /* 0x000000070600728c */ /* 0x000fe4000bf06070 */
[----:B01----:R-:W-:-:S05]  /*0150*/  IMAD R2, R4, UR6, RZ ;  /* 0x0000000604027c24 */ /* 0x003fca000f8e02ff */
[----:B------:R-:W-:-:S13]  /*0160*/  ISETP.GE.U32.AND P0, PT, R2, UR7, PT ;  /* 0x0000000702007c0c */ /* 0x000fda000bf06070 */
[C---:B------:R-:W-:Y:S01]  /*0170*/  @!P0 IADD3 R0, PT, PT, R2.reuse, UR5, RZ ;  /* 0x0000000502008c10 */ /* 0x040fe2000fffe0ff */
[----:B------:R-:W-:Y:S01]  /*0180*/  UMOV UR5, UR6 ;  /* 0x0000000600057c82 */ /* 0x000fe20008000000 */
[----:B------:R-:W-:Y:S02]  /*0190*/  @!P0 LEA R2, R2, UR4, 0x2 ;  /* 0x0000000402028c11 */ /* 0x000fe4000f8e10ff */
[----:B------:R-:W-:-:S03]  /*01a0*/  @!P0 LEA R0, R0, UR4, 0x2 ;  /* 0x0000000400008c11 */ /* 0x000fc6000f8e10ff */
[----:B------:R-:W-:Y:S04]  /*01b0*/  @!P0 LDS R3, [R2] ;  /* 0x0000000002038984 */ /* 0x000fe80000000800 */
[----:B------:R-:W0:Y:S02]  /*01c0*/  @!P0 LDS R0, [R0] ;  /* 0x0000000000008984 */ /* 0x000e240000000800 */
[----:B0-----:R-:W-:-:S05]  /*01d0*/  @!P0 FADD R3, R0, R3 ;  /* 0x0000000300038221 */ /* 0x001fca0000000000 */
[----:B------:R1:W-:Y:S01]  /*01e0*/  @!P0 STS [R2], R3 ;  /* 0x0000000302008388 */ /* 0x0003e20000000800 */
[----:B------:R-:W-:Y:S06]  /*01f0*/  BAR.SYNC.DEFER_BLOCKING 0x0 ;  /* 0x0000000000007b1d */ /* 0x000fec0000010000 */
[----:B------:R-:W-:Y:S05]  /*0200*/  BRA.U !UP0, `(.L_x_15) ;  /* 0xfffffffd08c87547 */ /* 0x000fea000b83ffff */
.L_x_14:
[----:B------:R-:W-:Y:S05]  /*0210*/  @P1 EXIT ;  /* 0x000000000000194d */ /* 0x000fea0003800000 */
[----:B------:R-:W2:Y:S01]  /*0220*/  S2UR UR5, SR_CgaCtaId ;  /* 0x00000000000579c3 */ /* 0x000ea20000008800 */
[----:B------:R-:W-:-:S07]  /*0230*/  UMOV UR4, 0x400 ;  /* 0x0000040000047882 */ /* 0x000fce0000000000 */
[----:B01----:R-:W0:Y:S01]  /*0240*/  LDC.64 R2, c[0x0][0x388] ;  /* 0x0000e200ff027b82 */ /* 0x003e220000000a00 */
[----:B--2---:R-:W-:Y:S01]  /*0250*/  ULEA UR4, UR5, UR4, 0x18 ;  /* 0x0000000405047291 */ /* 0x004fe2000f8ec0ff */
[----:B0-----:R-:W-:-:S08]  /*0260*/  IMAD.WIDE.U32 R2, R7, 0x4, R2 ;  /* 0x0000000407027825 */ /* 0x001fd000078e0002 */
[----:B------:R-:W0:Y:S04]  /*0270*/  LDS R5, [UR4] ;  /* 0x00000004ff057984 */ /* 0x000e280008000800 */
[----:B0-----:R-:W-:Y:S01]  /*0280*/  STG.E desc[UR8][R2.64], R5 ;  /* 0x0000000502007986 */ /* 0x001fe2000c101908 */
[----:B------:R-:W-:Y:S05]  /*0290*/  EXIT ;  /* 0x000000000000794d */ /* 0x000fea0003800000 */
.L_x_16:
        /* <DEDUP_REMOVED lines=14> */
.L_x_26:


//--------------------- .text._Z9reduce_v0PfS_    --------------------------
	.section	.text._Z9reduce_v0PfS_,"ax",@progbits
	.align	128
        .global         _Z9reduce_v0PfS_
        .type           _Z9reduce_v0PfS_,@function
        .size           _Z9reduce_v0PfS_,(.L_x_27 - _Z9reduce_v0PfS_)
        .other          _Z9reduce_v0PfS_,@"STO_CUDA_ENTRY STV_DEFAULT"
_Z9reduce_v0PfS_:
.text._Z9reduce_v0PfS_:
        /* <DEDUP_REMOVED lines=18> */
[----:B------:R-:W-:-:S07]  /*0120*/  HFMA2 R0, -RZ, RZ, 0, 5.9604644775390625e-08 ;  /* 0x00000001ff007431 */ /* 0x000fce00000001ff */
.L_x_18:
[----:B------:R-:W-:-:S05]  /*0130*/  SHF.L.U32 R8, R0, 0x1, RZ ;  /* 0x0000000100087819 */ /* 0x000fca00000006ff */
[----:B0-----:R-:W-:-:S05]  /*0140*/  VIADD R2, R8, 0xffffffff ;  /* 0xffffffff08027836 */ /* 0x001fca0000000000 */
[----:B------:R-:W-:-:S13]  /*0150*/  LOP3.LUT P1, RZ, R2, R7, RZ, 0xc0, !PT ;  /* 0x0000000702ff7212 */ /* 0x000fda000782c0ff */
[----:B------:R-:W-:Y:S01]  /*0160*/  @!P1 LEA R2, R0, R5, 0x2 ;  /* 0x0000000500029211 */ /* 0x000fe200078e10ff */
[----:B------:R-:W-:Y:S01]  /*0170*/  @!P1 LDS R3, [R5] ;  /* 0x0000000005039984 */ /* 0x000fe20000000800 */
[----:B------:R-:W-:-:S04]  /*0180*/  IMAD.MOV.U32 R0, RZ, RZ, R8 ;  /* 0x000000ffff007224 */ /* 0x000fc800078e0008 */
[----:B------:R-:W0:Y:S02]  /*0190*/  @!P1 LDS R2, [R2] ;  /* 0x0000000002029984 */ /* 0x000e240000000800 */
[----:B0-----:R-:W-:-:S05]  /*01a0*/  @!P1 FADD R4, R2, R3 ;  /* 0x0000000302049221 */ /* 0x001fca0000000000 */
[----:B------:R1:W-:Y:S01]  /*01b0*/  @!P1 STS [R5], R4 ;  /* 0x0000000405009388 */ /* 0x0003e20000000800 */
[----:B------:R-:W-:Y:S01]  /*01c0*/  BAR.SYNC.DEFER_BLOCKING 0x0 ;  /* 0x0000000000007b1d */ /* 0x000fe20000010000 */
[----:B------:R-:W-:-:S13]  /*01d0*/  ISETP.GE.U32.AND P1, PT, R8, UR8, PT ;  /* 0x0000000808007c0c */ /* 0x000fda000bf26070 */
[----:B-1----:R-:W-:Y:S05]  /*01e0*/  @!P1 BRA `(.L_x_18) ;  /* 0xfffffffc00d09947 */ /* 0x002fea000383ffff */
.L_x_17:
        /* <DEDUP_REMOVED lines=9> */
.L_x_19:
        /* <DEDUP_REMOVED lines=16> */
.L_x_27:


//--------------------- .nv.shared._Z9reduce_v7ILj256ELi128EEvPfS0_j --------------------------
	.section	.nv.shared._Z9reduce_v7ILj256ELi128EEvPfS0_j,"aw",@nobits
	.sectionflags	@""
	.align	4
.nv.shared._Z9reduce_v7ILj256ELi128EEvPfS0_j:
	.zero		1152


//--------------------- .nv.shared.reserved.0     --------------------------
	.section	.nv.shared.reserved.0,"aw",@nobits
	.weak		__nv_reservedSMEM_offset_0_alias
	.size		__nv_reservedSMEM_offset_0_alias, 0, 64
	.other		__nv_reservedSMEM_offset_0_alias,@"STO_CUDA_RESERVED_SHARED STV_DEFAULT"
__nv_reservedSMEM_offset_0_alias:
	.zero		0
	.zero		64


//--------------------- .nv.shared._Z9reduce_v6ILj256ELi128EEvPfS0_ --------------------------
	.section	.nv.shared._Z9reduce_v6ILj256ELi128EEvPfS0_,"aw",@nobits
	.sectionflags	@""
	.align	4
.nv.shared._Z9reduce_v6ILj256ELi128EEvPfS0_:
	.zero		2048


//--------------------- .nv.shared._Z9reduce_v5ILj256EEvPfS0_ --------------------------
	.section	.nv.shared._Z9reduce_v5ILj256EEvPfS0_,"aw",@nobits
	.sectionflags	@""
	.align	4
.nv.shared._Z9reduce_v5ILj256EEvPfS0_:
	.zero		2048


//--------------------- .nv.shared._Z9reduce_v4PfS_ --------------------------
	.section	.nv.shared._Z9reduce_v4PfS_,"aw",@nobits
	.sectionflags	@""
	.align	4
.nv.shared._Z9reduce_v4PfS_:
	.zero		2048


//--------------------- .nv.shared._Z9reduce_v3PfS_ --------------------------
	.section	.nv.shared._Z9reduce_v3PfS_,"aw",@nobits
	.sectionflags	@""
	.align	4
.nv.shared._Z9reduce_v3PfS_:
	.zero		2048


//--------------------- .nv.shared._Z9reduce_v2PfS_ --------------------------
	.section	.nv.shared._Z9reduce_v2PfS_,"aw",@nobits
	.sectionflags	@""
	.align	4
.nv.shared._Z9reduce_v2PfS_:
	.zero		2048


//--------------------- .nv.shared._Z9reduce_v1PfS_ --------------------------
	.section	.nv.shared._Z9reduce_v1PfS_,"aw",@nobits
	.sectionflags	@""
	.align	4
.nv.shared._Z9reduce_v1PfS_:
	.zero		2048


//--------------------- .nv.shared._Z9reduce_v0PfS_ --------------------------
	.section	.nv.shared._Z9reduce_v0PfS_,"aw",@nobits
	.sectionflags	@""
	.align	4
.nv.shared._Z9reduce_v0PfS_:
	.zero		2048


//--------------------- .nv.constant0._Z9reduce_v7ILj256ELi128EEvPfS0_j --------------------------
	.section	.nv.constant0._Z9reduce_v7ILj256ELi128EEvPfS0_j,"a",@progbits
	.sectionflags	@""
	.align	4
.nv.constant0._Z9reduce_v7ILj256ELi128EEvPfS0_j:
	.zero		916


//--------------------- .nv.constant0._Z9reduce_v6ILj256ELi128EEvPfS0_ --------------------------
	.section	.nv.constant0._Z9reduce_v6ILj256ELi128EEvPfS0_,"a",@progbits
	.sectionflags	@""
	.align	4
.nv.constant0._Z9reduce_v6ILj256ELi128EEvPfS0_:
	.zero		912


//--------------------- .nv.constant0._Z9reduce_v5ILj256EEvPfS0_ --------------------------
	.section	.nv.constant0._Z9reduce_v5ILj256EEvPfS0_,"a",@progbits
	.sectionflags	@""
	.align	4
.nv.constant0._Z9reduce_v5ILj256EEvPfS0_:
	.zero		912


//--------------------- .nv.constant0._Z9reduce_v4PfS_ --------------------------
	.section	.nv.constant0._Z9reduce_v4PfS_,"a",@progbits
	.sectionflags	@""
	.align	4
.nv.constant0._Z9reduce_v4PfS_:
	.zero		912


//--------------------- .nv.constant0._Z9reduce_v3PfS_ --------------------------
	.section	.nv.constant0._Z9reduce_v3PfS_,"a",@progbits
	.sectionflags	@""
	.align	4
.nv.constant0._Z9reduce_v3PfS_:
	.zero		912


//--------------------- .nv.constant0._Z9reduce_v2PfS_ --------------------------
	.section	.nv.constant0._Z9reduce_v2PfS_,"a",@progbits
	.sectionflags	@""
	.align	4
.nv.constant0._Z9reduce_v2PfS_:
	.zero		912


//--------------------- .nv.constant0._Z9reduce_v1PfS_ --------------------------
	.section	.nv.constant0._Z9reduce_v1PfS_,"a",@progbits
	.sectionflags	@""
	.align	4
.nv.constant0._Z9reduce_v1PfS_:
	.zero		912


//--------------------- .nv.constant0._Z9reduce_v0PfS_ --------------------------
	.section	.nv.constant0._Z9reduce_v0PfS_,"a",@progbits
	.sectionflags	@""
	.align	4
.nv.constant0._Z9reduce_v0PfS_:
	.zero		912


//--------------------- SYMBOLS --------------------------

	.type		.nv.reservedSmem.offset0,@object
	.size		.nv.reservedSmem.offset0,0x4
	.type		.nv.reservedSmem.cap,@object
	.size		.nv.reservedSmem.cap,0x4
